//
// Generated by NVIDIA NVVM Compiler
//
// Compiler Build ID: CL-36424714
// Cuda compilation tools, release 13.0, V13.0.88
// Based on NVVM 20.0.0
//

.version 9.0
.target sm_100
.address_size 64

	// .globl	_Z10get_statesPimiPm
.extern .shared .align 16 .b8 n_bounds_copy[];

.visible .entry _Z10get_statesPimiPm(
	.param .u64 .ptr .align 1 _Z10get_statesPimiPm_param_0,
	.param .u64 _Z10get_statesPimiPm_param_1,
	.param .u32 _Z10get_statesPimiPm_param_2,
	.param .u64 .ptr .align 1 _Z10get_statesPimiPm_param_3
)
{
	.reg .pred 	%p<17>;
	.reg .b32 	%r<56>;
	.reg .b64 	%rd<139>;

	ld.param.u64 	%rd71, [_Z10get_statesPimiPm_param_0];
	ld.param.u64 	%rd69, [_Z10get_statesPimiPm_param_1];
	ld.param.u32 	%r4, [_Z10get_statesPimiPm_param_2];
	ld.param.u64 	%rd70, [_Z10get_statesPimiPm_param_3];
	cvta.to.global.u64 	%rd1, %rd71;
	mov.u32 	%r5, %tid.x;
	cvt.u64.u32 	%rd2, %r5;
	mov.u32 	%r6, %ctaid.x;
	mov.u32 	%r7, %ntid.x;
	mul.lo.s32 	%r8, %r6, %r7;
	cvt.u64.u32 	%rd72, %r8;
	add.s64 	%rd120, %rd72, %rd2;
	setp.le.u64 	%p1, %rd69, %rd2;
	@%p1 bra 	$L__BB0_2;
	cvt.u32.u64 	%r9, %rd2;
	cvta.to.global.u64 	%rd73, %rd70;
	shl.b64 	%rd74, %rd2, 3;
	add.s64 	%rd75, %rd73, %rd74;
	ld.global.u64 	%rd76, [%rd75];
	shl.b32 	%r10, %r9, 3;
	mov.u32 	%r11, n_bounds_copy;
	add.s32 	%r12, %r11, %r10;
	st.shared.u64 	[%r12], %rd76;
$L__BB0_2:
	bar.sync 	0;
	cvt.s64.s32 	%rd77, %r4;
	setp.ge.u64 	%p2, %rd120, %rd77;
	@%p2 bra 	$L__BB0_33;
	mul.lo.s64 	%rd4, %rd120, %rd69;
	shl.b64 	%rd5, %rd69, 32;
	setp.eq.s64 	%p3, %rd5, 0;
	@%p3 bra 	$L__BB0_33;
	shr.s64 	%rd79, %rd5, 32;
	add.s64 	%rd80, %rd79, 1;
	max.u64 	%rd81, %rd80, 2;
	add.s64 	%rd6, %rd81, -1;
	add.s64 	%rd82, %rd81, -2;
	and.b64  	%rd7, %rd6, 3;
	setp.lt.u64 	%p4, %rd82, 3;
	mov.b64 	%rd131, 1;
	@%p4 bra 	$L__BB0_19;
	and.b64  	%rd84, %rd6, -4;
	neg.s64 	%rd8, %rd84;
	shl.b64 	%rd85, %rd4, 2;
	add.s64 	%rd86, %rd85, %rd1;
	add.s64 	%rd119, %rd86, 8;
	mov.u32 	%r14, n_bounds_copy;
	add.s32 	%r55, %r14, 16;
	mov.b64 	%rd131, 1;
$L__BB0_6:
	.pragma "nounroll";
	ld.shared.v2.u64 	{%rd87, %rd13}, [%r55+-16];
	add.s64 	%rd14, %rd87, 1;
	or.b64  	%rd88, %rd120, %rd14;
	and.b64  	%rd89, %rd88, -4294967296;
	setp.ne.s64 	%p5, %rd89, 0;
	@%p5 bra 	$L__BB0_8;
	cvt.u32.u64 	%r15, %rd14;
	cvt.u32.u64 	%r16, %rd120;
	div.u32 	%r17, %r16, %r15;
	mul.lo.s32 	%r18, %r17, %r15;
	sub.s32 	%r19, %r16, %r18;
	cvt.u64.u32 	%rd122, %r17;
	cvt.u64.u32 	%rd123, %r19;
	bra.uni 	$L__BB0_9;
$L__BB0_8:
	div.u64 	%rd122, %rd120, %rd14;
	mul.lo.s64 	%rd90, %rd122, %rd14;
	sub.s64 	%rd123, %rd120, %rd90;
$L__BB0_9:
	st.global.u32 	[%rd119+-8], %rd123;
	add.s64 	%rd21, %rd13, 1;
	or.b64  	%rd91, %rd122, %rd21;
	and.b64  	%rd92, %rd91, -4294967296;
	setp.ne.s64 	%p6, %rd92, 0;
	@%p6 bra 	$L__BB0_11;
	cvt.u32.u64 	%r20, %rd21;
	cvt.u32.u64 	%r21, %rd122;
	div.u32 	%r22, %r21, %r20;
	mul.lo.s32 	%r23, %r22, %r20;
	sub.s32 	%r24, %r21, %r23;
	cvt.u64.u32 	%rd124, %r22;
	cvt.u64.u32 	%rd125, %r24;
	bra.uni 	$L__BB0_12;
$L__BB0_11:
	div.u64 	%rd124, %rd122, %rd21;
	mul.lo.s64 	%rd93, %rd124, %rd21;
	sub.s64 	%rd125, %rd122, %rd93;
$L__BB0_12:
	st.global.u32 	[%rd119+-4], %rd125;
	ld.shared.v2.u64 	{%rd94, %rd28}, [%r55];
	add.s64 	%rd29, %rd94, 1;
	or.b64  	%rd95, %rd124, %rd29;
	and.b64  	%rd96, %rd95, -4294967296;
	setp.ne.s64 	%p7, %rd96, 0;
	@%p7 bra 	$L__BB0_14;
	cvt.u32.u64 	%r25, %rd29;
	cvt.u32.u64 	%r26, %rd124;
	div.u32 	%r27, %r26, %r25;
	mul.lo.s32 	%r28, %r27, %r25;
	sub.s32 	%r29, %r26, %r28;
	cvt.u64.u32 	%rd126, %r27;
	cvt.u64.u32 	%rd127, %r29;
	bra.uni 	$L__BB0_15;
$L__BB0_14:
	div.u64 	%rd126, %rd124, %rd29;
	mul.lo.s64 	%rd97, %rd126, %rd29;
	sub.s64 	%rd127, %rd124, %rd97;
$L__BB0_15:
	st.global.u32 	[%rd119], %rd127;
	add.s64 	%rd36, %rd28, 1;
	or.b64  	%rd98, %rd126, %rd36;
	and.b64  	%rd99, %rd98, -4294967296;
	setp.ne.s64 	%p8, %rd99, 0;
	@%p8 bra 	$L__BB0_17;
	cvt.u32.u64 	%r30, %rd36;
	cvt.u32.u64 	%r31, %rd126;
	div.u32 	%r32, %r31, %r30;
	mul.lo.s32 	%r33, %r32, %r30;
	sub.s32 	%r34, %r31, %r33;
	cvt.u64.u32 	%rd120, %r32;
	cvt.u64.u32 	%rd129, %r34;
	bra.uni 	$L__BB0_18;
$L__BB0_17:
	div.u64 	%rd120, %rd126, %rd36;
	mul.lo.s64 	%rd100, %rd120, %rd36;
	sub.s64 	%rd129, %rd126, %rd100;
$L__BB0_18:
	st.global.u32 	[%rd119+4], %rd129;
	add.s64 	%rd131, %rd131, 4;
	add.s64 	%rd101, %rd8, %rd131;
	add.s32 	%r55, %r55, 32;
	add.s64 	%rd119, %rd119, 16;
	setp.ne.s64 	%p9, %rd101, 1;
	@%p9 bra 	$L__BB0_6;
$L__BB0_19:
	setp.eq.s64 	%p10, %rd7, 0;
	@%p10 bra 	$L__BB0_33;
	setp.eq.s64 	%p11, %rd7, 1;
	@%p11 bra 	$L__BB0_28;
	cvt.u32.u64 	%r35, %rd131;
	shl.b32 	%r36, %r35, 3;
	mov.u32 	%r37, n_bounds_copy;
	add.s32 	%r3, %r37, %r36;
	ld.shared.u64 	%rd102, [%r3+-8];
	add.s64 	%rd47, %rd102, 1;
	or.b64  	%rd103, %rd120, %rd47;
	and.b64  	%rd104, %rd103, -4294967296;
	setp.ne.s64 	%p12, %rd104, 0;
	@%p12 bra 	$L__BB0_23;
	cvt.u32.u64 	%r38, %rd47;
	cvt.u32.u64 	%r39, %rd120;
	div.u32 	%r40, %r39, %r38;
	mul.lo.s32 	%r41, %r40, %r38;
	sub.s32 	%r42, %r39, %r41;
	cvt.u64.u32 	%rd132, %r40;
	cvt.u64.u32 	%rd133, %r42;
	bra.uni 	$L__BB0_24;
$L__BB0_23:
	div.u64 	%rd132, %rd120, %rd47;
	mul.lo.s64 	%rd105, %rd132, %rd47;
	sub.s64 	%rd133, %rd120, %rd105;
$L__BB0_24:
	add.s64 	%rd106, %rd4, %rd131;
	shl.b64 	%rd107, %rd106, 2;
	add.s64 	%rd54, %rd1, %rd107;
	st.global.u32 	[%rd54+-4], %rd133;
	ld.shared.u64 	%rd108, [%r3];
	add.s64 	%rd55, %rd108, 1;
	or.b64  	%rd109, %rd132, %rd55;
	and.b64  	%rd110, %rd109, -4294967296;
	setp.ne.s64 	%p13, %rd110, 0;
	@%p13 bra 	$L__BB0_26;
	cvt.u32.u64 	%r43, %rd55;
	cvt.u32.u64 	%r44, %rd132;
	div.u32 	%r45, %r44, %r43;
	mul.lo.s32 	%r46, %r45, %r43;
	sub.s32 	%r47, %r44, %r46;
	cvt.u64.u32 	%rd120, %r45;
	cvt.u64.u32 	%rd135, %r47;
	bra.uni 	$L__BB0_27;
$L__BB0_26:
	div.u64 	%rd120, %rd132, %rd55;
	mul.lo.s64 	%rd111, %rd120, %rd55;
	sub.s64 	%rd135, %rd132, %rd111;
$L__BB0_27:
	st.global.u32 	[%rd54], %rd135;
	add.s64 	%rd131, %rd131, 2;
$L__BB0_28:
	and.b64  	%rd112, %rd6, 1;
	setp.eq.b64 	%p14, %rd112, 1;
	not.pred 	%p15, %p14;
	@%p15 bra 	$L__BB0_33;
	cvt.u32.u64 	%r48, %rd131;
	shl.b32 	%r49, %r48, 3;
	mov.u32 	%r50, n_bounds_copy;
	add.s32 	%r51, %r50, %r49;
	ld.shared.u64 	%rd113, [%r51+-8];
	add.s64 	%rd65, %rd113, 1;
	or.b64  	%rd114, %rd120, %rd65;
	and.b64  	%rd115, %rd114, -4294967296;
	setp.ne.s64 	%p16, %rd115, 0;
	@%p16 bra 	$L__BB0_31;
	cvt.u32.u64 	%r52, %rd65;
	cvt.u32.u64 	%r53, %rd120;
	rem.u32 	%r54, %r53, %r52;
	cvt.u64.u32 	%rd138, %r54;
	bra.uni 	$L__BB0_32;
$L__BB0_31:
	rem.u64 	%rd138, %rd120, %rd65;
$L__BB0_32:
	add.s64 	%rd116, %rd4, %rd131;
	shl.b64 	%rd117, %rd116, 2;
	add.s64 	%rd118, %rd1, %rd117;
	st.global.u32 	[%rd118+-4], %rd138;
$L__BB0_33:
	ret;

}


// ===== COMPILED SASS (sm_100) =====

	.target	sm_100

	.elftype	@"ET_EXEC"


//--------------------- .note.nv.tkinfo           --------------------------
	.section	.note.nv.tkinfo,"",@"SHT_NOTE"
	.sectionflags	@"SHF_NOTE_NV_TKINFO"
	.tkinfo
        /*0018*/ 	.word	0x00000002
        /*0030*/ 	.string	""
        /*0030*/ 	.string	"ptxas"
        /*0030*/ 	.string	"Cuda compilation tools, release 13.0, V13.0.88"
        /*0030*/ 	.string	"Build cuda_13.0.r13.0/compiler.36424714_0"
        /*0030*/ 	.string	"-arch sm_100 -m 64 "



//--------------------- .note.nv.cuinfo           --------------------------
	.section	.note.nv.cuinfo,"",@"SHT_NOTE"
	.sectionflags	@"SHF_NOTE_NV_CUINFO"
        /*0018*/ 	.short	0x0002
        /*001a*/ 	.short	0x0064
        /*001c*/ 	.short	0x0082
	.zero		2


//--------------------- .nv.info                  --------------------------
	.section	.nv.info,"",@"SHT_CUDA_INFO"
	.align	4


	//----- nvinfo : EIATTR_REGCOUNT
	.align		4
        /*0000*/ 	.byte	0x04, 0x2f
        /*0002*/ 	.short	(.L_1 - .L_0)
	.align		4
.L_0:
        /*0004*/ 	.word	index@(_Z10get_statesPimiPm)
        /*0008*/ 	.word	0x00000020


	//----- nvinfo : EIATTR_FRAME_SIZE
	.align		4
.L_1:
        /*000c*/ 	.byte	0x04, 0x11
        /*000e*/ 	.short	(.L_3 - .L_2)
	.align		4
.L_2:
        /*0010*/ 	.word	index@($__internal_1_$__cuda_sm20_rem_u64)
        /*0014*/ 	.word	0x00000000


	//----- nvinfo : EIATTR_FRAME_SIZE
	.align		4
.L_3:
        /*0018*/ 	.byte	0x04, 0x11
        /*001a*/ 	.short	(.L_5 - .L_4)
	.align		4
.L_4:
        /*001c*/ 	.word	index@($__internal_0_$__cuda_sm20_div_u64)
        /*0020*/ 	.word	0x00000000


	//----- nvinfo : EIATTR_FRAME_SIZE
	.align		4
.L_5:
        /*0024*/ 	.byte	0x04, 0x11
        /*0026*/ 	.short	(.L_7 - .L_6)
	.align		4
.L_6:
        /*0028*/ 	.word	index@(_Z10get_statesPimiPm)
        /*002c*/ 	.word	0x00000000


	//----- nvinfo : EIATTR_MIN_STACK_SIZE
	.align		4
.L_7:
        /*0030*/ 	.byte	0x04, 0x12
        /*0032*/ 	.short	(.L_9 - .L_8)
	.align		4
.L_8:
        /*0034*/ 	.word	index@(_Z10get_statesPimiPm)
        /*0038*/ 	.word	0x00000000
.L_9:


//--------------------- .nv.compat                --------------------------
	.section	.nv.compat,"",@"SHT_CUDA_COMPAT_INFO"
	.align	4
        /*0000*/ 	.byte	0x02, 0x09, 0x00, 0x00, 0x02, 0x02, 0x01, 0x00, 0x02, 0x05, 0x05, 0x00, 0x03, 0x07, 0x01, 0x01
        /*0010*/ 	.byte	0x02, 0x03, 0x00, 0x00, 0x02, 0x06, 0x01, 0x00, 0x04, 0x0b, 0x08, 0x00, 0x09, 0x00, 0x00, 0x00
        /*0020*/ 	.byte	0x00, 0x00, 0x00, 0x00


//--------------------- .nv.info._Z10get_statesPimiPm --------------------------
	.section	.nv.info._Z10get_statesPimiPm,"",@"SHT_CUDA_INFO"
	.sectionflags	@""
	.align	4


	//----- nvinfo : EIATTR_CUDA_API_VERSION
	.align		4
        /*0000*/ 	.byte	0x04, 0x37
        /*0002*/ 	.short	(.L_11 - .L_10)
.L_10:
        /*0004*/ 	.word	0x00000082


	//----- nvinfo : EIATTR_KPARAM_INFO
	.align		4
.L_11:
        /*0008*/ 	.byte	0x04, 0x17
        /*000a*/ 	.short	(.L_13 - .L_12)
.L_12:
        /*000c*/ 	.word	0x00000000
        /*0010*/ 	.short	0x0003
        /*0012*/ 	.short	0x0018
        /*0014*/ 	.byte	0x00, 0xf5, 0x21, 0x00


	//----- nvinfo : EIATTR_KPARAM_INFO
	.align		4
.L_13:
        /*0018*/ 	.byte	0x04, 0x17
        /*001a*/ 	.short	(.L_15 - .L_14)
.L_14:
        /*001c*/ 	.word	0x00000000
        /*0020*/ 	.short	0x0002
        /*0022*/ 	.short	0x0010
        /*0024*/ 	.byte	0x00, 0xf0, 0x11, 0x00


	//----- nvinfo : EIATTR_KPARAM_INFO
	.align		4
.L_15:
        /*0028*/ 	.byte	0x04, 0x17
        /*002a*/ 	.short	(.L_17 - .L_16)
.L_16:
        /*002c*/ 	.word	0x00000000
        /*0030*/ 	.short	0x0001
        /*0032*/ 	.short	0x0008
        /*0034*/ 	.byte	0x00, 0xf0, 0x21, 0x00


	//----- nvinfo : EIATTR_KPARAM_INFO
	.align		4
.L_17:
        /*0038*/ 	.byte	0x04, 0x17
        /*003a*/ 	.short	(.L_19 - .L_18)
.L_18:
        /*003c*/ 	.word	0x00000000
        /*0040*/ 	.short	0x0000
        /*0042*/ 	.short	0x0000
        /*0044*/ 	.byte	0x00, 0xf5, 0x21, 0x00


	//----- nvinfo : EIATTR_SPARSE_MMA_MASK
	.align		4
.L_19:
        /*0048*/ 	.byte	0x03, 0x50
        /*004a*/ 	.short	0x0000


	//----- nvinfo : EIATTR_MAXREG_COUNT
	.align		4
        /*004c*/ 	.byte	0x03, 0x1b
        /*004e*/ 	.short	0x00ff


	//----- nvinfo : EIATTR_NUM_BARRIERS
	.align		4
        /*0050*/ 	.byte	0x02, 0x4c
        /*0052*/ 	.byte	0x01
	.zero		1


	//----- nvinfo : EIATTR_MERCURY_ISA_VERSION
	.align		4
        /*0054*/ 	.byte	0x03, 0x5f
        /*0056*/ 	.short	0x0101


	//----- nvinfo : EIATTR_VRC_CTA_INIT_COUNT
	.align		4
        /*0058*/ 	.byte	0x02, 0x4a
	.zero		1
	.zero		1


	//----- nvinfo : EIATTR_EXIT_INSTR_OFFSETS
	.align		4
        /*005c*/ 	.byte	0x04, 0x1c
        /*005e*/ 	.short	(.L_21 - .L_20)


	//   ....[0]....
.L_20:
        /*0060*/ 	.word	0x00000190


	//   ....[1]....
        /*0064*/ 	.word	0x000001b0


	//   ....[2]....
        /*0068*/ 	.word	0x00000e50


	//   ....[3]....
        /*006c*/ 	.word	0x00001420


	//   ....[4]....
        /*0070*/ 	.word	0x000016a0


	//----- nvinfo : EIATTR_CRS_STACK_SIZE
	.align		4
.L_21:
        /*0074*/ 	.byte	0x04, 0x1e
        /*0076*/ 	.short	(.L_23 - .L_22)
.L_22:
        /*0078*/ 	.word	0x00000000


	//----- nvinfo : EIATTR_CBANK_PARAM_SIZE
	.align		4
.L_23:
        /*007c*/ 	.byte	0x03, 0x19
        /*007e*/ 	.short	0x0020


	//----- nvinfo : EIATTR_PARAM_CBANK
	.align		4
        /*0080*/ 	.byte	0x04, 0x0a
        /*0082*/ 	.short	(.L_25 - .L_24)
	.align		4
.L_24:
        /*0084*/ 	.word	index@(.nv.constant0._Z10get_statesPimiPm)
        /*0088*/ 	.short	0x0380
        /*008a*/ 	.short	0x0020


	//----- nvinfo : EIATTR_SW_WAR
	.align		4
.L_25:
        /*008c*/ 	.byte	0x04, 0x36
        /*008e*/ 	.short	(.L_27 - .L_26)
.L_26:
        /*0090*/ 	.word	0x00000008
.L_27:


//--------------------- .nv.callgraph             --------------------------
	.section	.nv.callgraph,"",@"SHT_CUDA_CALLGRAPH"
	.align	4
	.sectionentsize	8
	.align		4
        /*0000*/ 	.word	0x00000000
	.align		4
        /*0004*/ 	.word	0xffffffff
	.align		4
        /*0008*/ 	.word	0x00000000
	.align		4
        /*000c*/ 	.word	0xfffffffe
	.align		4
        /*0010*/ 	.word	0x00000000
	.align		4
        /*0014*/ 	.word	0xfffffffd
	.align		4
        /*0018*/ 	.word	0x00000000
	.align		4
        /*001c*/ 	.word	0xfffffffc


//--------------------- .text._Z10get_statesPimiPm --------------------------
	.section	.text._Z10get_statesPimiPm,"ax",@progbits
	.align	128
        .global         _Z10get_statesPimiPm
        .type           _Z10get_statesPimiPm,@function
        .size           _Z10get_statesPimiPm,(.L_x_26 - _Z10get_statesPimiPm)
        .other          _Z10get_statesPimiPm,@"STO_CUDA_ENTRY STV_DEFAULT"
_Z10get_statesPimiPm:
.text._Z10get_statesPimiPm:
[----:B------:R-:W-:Y:S01]  /*0000*/  LDC R1, c[0x0][0x37c] ;  /* 0x0000df00ff017b82 */ /* 0x000fe20000000800 */
[----:B------:R-:W0:Y:S07]  /*0010*/  S2R R7, SR_TID.X ;  /* 0x0000000000077919 */ /* 0x000e2e0000002100 */
[----:B------:R-:W0:Y:S01]  /*0020*/  LDC.64 R14, c[0x0][0x388] ;  /* 0x0000e200ff0e7b82 */ /* 0x000e220000000a00 */
[----:B------:R-:W1:Y:S01]  /*0030*/  LDCU.64 UR8, c[0x0][0x358] ;  /* 0x00006b00ff0877ac */ /* 0x000e620008000a00 */
[----:B------:R-:W2:Y:S01]  /*0040*/  LDCU UR5, c[0x0][0x390] ;  /* 0x00007200ff0577ac */ /* 0x000ea20008000800 */
[----:B0-----:R-:W-:-:S04]  /*0050*/  ISETP.GE.U32.AND P0, PT, R7, R14, PT ;  /* 0x0000000e0700720c */ /* 0x001fc80003f06070 */
[----:B------:R-:W-:-:S13]  /*0060*/  ISETP.GE.U32.AND.EX P0, PT, RZ, R15, PT, P0 ;  /* 0x0000000fff00720c */ /* 0x000fda0003f06100 */
[----:B------:R-:W0:Y:S02]  /*0070*/  @!P0 LDC.64 R2, c[0x0][0x398] ;  /* 0x0000e600ff028b82 */ /* 0x000e240000000a00 */
[----:B0-----:R-:W-:-:S04]  /*0080*/  @!P0 LEA R2, P1, R7, R2, 0x3 ;  /* 0x0000000207028211 */ /* 0x001fc800078218ff */
[----:B------:R-:W-:-:S06]  /*0090*/  @!P0 LEA.HI.X R3, R7, R3, RZ, 0x3, P1 ;  /* 0x0000000307038211 */ /* 0x000fcc00008f1cff */
[----:B-1----:R-:W3:Y:S01]  /*00a0*/  @!P0 LDG.E.64 R2, desc[UR8][R2.64] ;  /* 0x0000000802028981 */ /* 0x002ee2000c1e1b00 */
[----:B------:R-:W0:Y:S01]  /*00b0*/  S2UR UR4, SR_CTAID.X ;  /* 0x00000000000479c3 */ /* 0x000e220000002500 */
[----:B------:R-:W1:Y:S07]  /*00c0*/  @!P0 S2R R5, SR_CgaCtaId ;  /* 0x0000000000058919 */ /* 0x000e6e0000008800 */
[----:B------:R-:W0:Y:S02]  /*00d0*/  LDC R0, c[0x0][0x360] ;  /* 0x0000d800ff007b82 */ /* 0x000e240000000800 */
[----:B0-----:R-:W-:Y:S01]  /*00e0*/  IMAD R0, R0, UR4, RZ ;  /* 0x0000000400007c24 */ /* 0x001fe2000f8e02ff */
[----:B--2---:R-:W-:-:S04]  /*00f0*/  USHF.R.S32.HI UR4, URZ, 0x1f, UR5 ;  /* 0x0000001fff047899 */ /* 0x004fc80008011405 */
[----:B------:R-:W-:Y:S02]  /*0100*/  IADD3 R6, P2, PT, R0, R7, RZ ;  /* 0x0000000700067210 */ /* 0x000fe40007f5e0ff */
[----:B------:R-:W-:Y:S02]  /*0110*/  @!P0 MOV R0, 0x400 ;  /* 0x0000040000008802 */ /* 0x000fe40000000f00 */
[----:B------:R-:W-:Y:S01]  /*0120*/  ISETP.GE.U32.AND P1, PT, R6, UR5, PT ;  /* 0x0000000506007c0c */ /* 0x000fe2000bf26070 */
[----:B------:R-:W-:Y:S01]  /*0130*/  IMAD.X R13, RZ, RZ, RZ, P2 ;  /* 0x000000ffff0d7224 */ /* 0x000fe200010e06ff */
[----:B-1----:R-:W-:-:S04]  /*0140*/  @!P0 LEA R0, R5, R0, 0x18 ;  /* 0x0000000005008211 */ /* 0x002fc800078ec0ff */
[----:B------:R-:W-:Y:S01]  /*0150*/  ISETP.GE.U32.AND.EX P1, PT, R13, UR4, PT, P1 ;  /* 0x000000040d007c0c */ /* 0x000fe2000bf26110 */
[----:B------:R-:W-:-:S05]  /*0160*/  @!P0 IMAD R5, R7, 0x8, R0 ;  /* 0x0000000807058824 */ /* 0x000fca00078e0200 */
[----:B---3--:R0:W-:Y:S01]  /*0170*/  @!P0 STS.64 [R5], R2 ;  /* 0x0000000205008388 */ /* 0x0081e20000000a00 */
[----:B------:R-:W-:Y:S06]  /*0180*/  BAR.SYNC.DEFER_BLOCKING 0x0 ;  /* 0x0000000000007b1d */ /* 0x000fec0000010000 */
[----:B------:R-:W-:Y:S05]  /*0190*/  @P1 EXIT ;  /* 0x000000000000194d */ /* 0x000fea0003800000 */
[----:B------:R-:W-:-:S13]  /*01a0*/  ISETP.NE.AND.EX P0, PT, R14, RZ, PT, !PT ;  /* 0x000000ff0e00720c */ /* 0x000fda0003f053f0 */
[----:B------:R-:W-:Y:S05]  /*01b0*/  @!P0 EXIT ;  /* 0x000000000000894d */ /* 0x000fea0003800000 */
[----:B------:R-:W-:Y:S01]  /*01c0*/  IADD3 R0, P1, PT, R14, 0x1, RZ ;  /* 0x000000010e007810 */ /* 0x000fe20007f3e0ff */
[-C--:B0-----:R-:W-:Y:S01]  /*01d0*/  IMAD R2, R13, R14.reuse, RZ ;  /* 0x0000000e0d027224 */ /* 0x081fe200078e02ff */
[----:B------:R-:W-:Y:S01]  /*01e0*/  UMOV UR7, 0x1 ;  /* 0x0000000100077882 */ /* 0x000fe20000000000 */
[----:B------:R-:W-:Y:S01]  /*01f0*/  UMOV UR4, URZ ;  /* 0x000000ff00047c82 */ /* 0x000fe20008000000 */
[----:B------:R-:W-:Y:S01]  /*0200*/  ISETP.GT.U32.AND P0, PT, R0, 0x2, PT ;  /* 0x000000020000780c */ /* 0x000fe20003f04070 */
[----:B------:R-:W-:Y:S01]  /*0210*/  IMAD R5, R6, R15, R2 ;  /* 0x0000000f06057224 */ /* 0x000fe200078e0202 */
[----:B------:R-:W-:Y:S01]  /*0220*/  LEA.HI.X.SX32 R3, R14, RZ, 0x1, P1 ;  /* 0x000000ff0e037211 */ /* 0x000fe200008f0eff */
[----:B------:R-:W-:-:S03]  /*0230*/  IMAD.WIDE.U32 R14, R6, R14, RZ ;  /* 0x0000000e060e7225 */ /* 0x000fc600078e00ff */
[----:B------:R-:W-:Y:S01]  /*0240*/  ISETP.GT.U32.AND.EX P0, PT, R3, RZ, PT, P0 ;  /* 0x000000ff0300720c */ /* 0x000fe20003f04100 */
[----:B------:R-:W-:-:S03]  /*0250*/  IMAD.IADD R2, R15, 0x1, R5 ;  /* 0x000000010f027824 */ /* 0x000fc600078e0205 */
[----:B------:R-:W-:Y:S02]  /*0260*/  SEL R0, R0, 0x2, P0 ;  /* 0x0000000200007807 */ /* 0x000fe40000000000 */
[----:B------:R-:W-:Y:S02]  /*0270*/  SEL R3, R3, RZ, P0 ;  /* 0x000000ff03037207 */ /* 0x000fe40000000000 */
[----:B------:R-:W-:-:S04]  /*0280*/  IADD3 R4, P1, PT, R0, -0x2, RZ ;  /* 0xfffffffe00047810 */ /* 0x000fc80007f3e0ff */
[----:B------:R-:W-:Y:S02]  /*0290*/  ISETP.GE.U32.AND P0, PT, R4, 0x3, PT ;  /* 0x000000030400780c */ /* 0x000fe40003f06070 */
[C---:B------:R-:W-:Y:S02]  /*02a0*/  IADD3.X R4, PT, PT, R3.reuse, -0x1, RZ, P1, !PT ;  /* 0xffffffff03047810 */ /* 0x040fe40000ffe4ff */
[----:B------:R-:W-:Y:S02]  /*02b0*/  IADD3 R0, P1, PT, R0, -0x1, RZ ;  /* 0xffffffff00007810 */ /* 0x000fe40007f3e0ff */
[----:B------:R-:W-:Y:S02]  /*02c0*/  ISETP.GE.U32.AND.EX P0, PT, R4, RZ, PT, P0 ;  /* 0x000000ff0400720c */ /* 0x000fe40003f06100 */
[----:B------:R-:W-:Y:S02]  /*02d0*/  IADD3.X R3, PT, PT, R3, -0x1, RZ, P1, !PT ;  /* 0xffffffff03037810 */ /* 0x000fe40000ffe4ff */
[----:B------:R-:W-:-:S09]  /*02e0*/  LOP3.LUT R4, R0, 0x3, RZ, 0xc0, !PT ;  /* 0x0000000300047812 */ /* 0x000fd200078ec0ff */
[----:B------:R-:W-:Y:S05]  /*02f0*/  @!P0 BRA `(.L_x_0) ;  /* 0x0000000800cc8947 */ /* 0x000fea0003800000 */
[----:B------:R-:W0:Y:S01]  /*0300*/  LDCU.64 UR6, c[0x0][0x380] ;  /* 0x00007000ff0677ac */ /* 0x000e220008000a00 */
[----:B------:R-:W1:Y:S01]  /*0310*/  S2UR UR5, SR_CgaCtaId ;  /* 0x00000000000579c3 */ /* 0x000e620000008800 */
[----:B------:R-:W-:Y:S01]  /*0320*/  LOP3.LUT R5, R0, 0xfffffffc, RZ, 0xc0, !PT ;  /* 0xfffffffc00057812 */ /* 0x000fe200078ec0ff */
[----:B------:R-:W-:Y:S01]  /*0330*/  UMOV UR4, 0x400 ;  /* 0x0000040000047882 */ /* 0x000fe20000000000 */
[----:B0-----:R-:W-:-:S04]  /*0340*/  LEA R12, P0, R14, UR6, 0x2 ;  /* 0x000000060e0c7c11 */ /* 0x001fc8000f8010ff */
[----:B------:R-:W-:Y:S02]  /*0350*/  IADD3 R12, P1, PT, R12, 0x8, RZ ;  /* 0x000000080c0c7810 */ /* 0x000fe40007f3e0ff */
[----:B------:R-:W-:Y:S01]  /*0360*/  LEA.HI.X R7, R14, UR7, R2, 0x2, P0 ;  /* 0x000000070e077c11 */ /* 0x000fe200080f1402 */
[----:B-1----:R-:W-:Y:S01]  /*0370*/  ULEA UR5, UR5, UR4, 0x18 ;  /* 0x0000000405057291 */ /* 0x002fe2000f8ec0ff */
[----:B------:R-:W-:Y:S02]  /*0380*/  UMOV UR7, 0x1 ;  /* 0x0000000100077882 */ /* 0x000fe40000000000 */
[----:B------:R-:W-:Y:S01]  /*0390*/  IADD3.X R7, PT, PT, RZ, R7, RZ, P1, !PT ;  /* 0x00000007ff077210 */ /* 0x000fe20000ffe4ff */
[----:B------:R-:W-:Y:S01]  /*03a0*/  UIADD3 UR5, UPT, UPT, UR5, 0x10, URZ ;  /* 0x0000001005057890 */ /* 0x000fe2000fffe0ff */
[----:B------:R-:W-:-:S11]  /*03b0*/  UMOV UR4, URZ ;  /* 0x000000ff00047c82 */ /* 0x000fd60008000000 */
.L_x_13:
[----:B------:R-:W0:Y:S01]  /*03c0*/  LDS.128 R8, [UR5+-0x10] ;  /* 0xfffff005ff087984 */ /* 0x000e220008000c00 */
[----:B------:R-:W-:Y:S01]  /*03d0*/  BSSY.RECONVERGENT B0, `(.L_x_1) ;  /* 0x0000025000007945 */ /* 0x000fe20003800200 */
[----:B------:R-:W-:Y:S02]  /*03e0*/  IMAD.MOV.U32 R16, RZ, RZ, R12 ;  /* 0x000000ffff107224 */ /* 0x000fe400078e000c */
[----:B------:R-:W-:Y:S01]  /*03f0*/  IMAD.MOV.U32 R17, RZ, RZ, R7 ;  /* 0x000000ffff117224 */ /* 0x000fe200078e0007 */
[----:B0-----:R-:W-:-:S05]  /*0400*/  IADD3 R26, P0, PT, R8, 0x1, RZ ;  /* 0x00000001081a7810 */ /* 0x001fca0007f1e0ff */
[----:B------:R-:W-:-:S05]  /*0410*/  IMAD.X R8, RZ, RZ, R9, P0 ;  /* 0x000000ffff087224 */ /* 0x000fca00000e0609 */
[----:B------:R-:W-:-:S04]  /*0420*/  LOP3.LUT R9, R13, R8, RZ, 0xfc, !PT ;  /* 0x000000080d097212 */ /* 0x000fc800078efcff */
[----:B------:R-:W-:-:S13]  /*0430*/  ISETP.NE.U32.AND P0, PT, R9, RZ, PT ;  /* 0x000000ff0900720c */ /* 0x000fda0003f05070 */
[----:B------:R-:W-:Y:S05]  /*0440*/  @P0 BRA `(.L_x_2) ;  /* 0x0000000000580947 */ /* 0x000fea0003800000 */
[----:B------:R-:W0:Y:S01]  /*0450*/  I2F.U32.RP R7, R26 ;  /* 0x0000001a00077306 */ /* 0x000e220000209000 */
[----:B------:R-:W-:Y:S01]  /*0460*/  ISETP.NE.U32.AND P2, PT, R26, RZ, PT ;  /* 0x000000ff1a00720c */ /* 0x000fe20003f45070 */
[----:B------:R-:W-:-:S06]  /*0470*/  HFMA2 R19, -RZ, RZ, 0, 0 ;  /* 0x00000000ff137431 */ /* 0x000fcc00000001ff */
[----:B0-----:R-:W0:Y:S02]  /*0480*/  MUFU.RCP R7, R7 ;  /* 0x0000000700077308 */ /* 0x001e240000001000 */
[----:B0-----:R-:W-:-:S06]  /*0490*/  IADD3 R8, PT, PT, R7, 0xffffffe, RZ ;  /* 0x0ffffffe07087810 */ /* 0x001fcc0007ffe0ff */
[----:B------:R0:W1:Y:S02]  /*04a0*/  F2I.FTZ.U32.TRUNC.NTZ R9, R8 ;  /* 0x0000000800097305 */ /* 0x000064000021f000 */
[----:B0-----:R-:W-:Y:S02]  /*04b0*/  IMAD.MOV.U32 R8, RZ, RZ, RZ ;  /* 0x000000ffff087224 */ /* 0x001fe400078e00ff */
[----:B-1----:R-:W-:-:S04]  /*04c0*/  IMAD.MOV R13, RZ, RZ, -R9 ;  /* 0x000000ffff0d7224 */ /* 0x002fc800078e0a09 */
[----:B------:R-:W-:-:S04]  /*04d0*/  IMAD R13, R13, R26, RZ ;  /* 0x0000001a0d0d7224 */ /* 0x000fc800078e02ff */
[----:B------:R-:W-:-:S06]  /*04e0*/  IMAD.HI.U32 R9, R9, R13, R8 ;  /* 0x0000000d09097227 */ /* 0x000fcc00078e0008 */
[----:B------:R-:W-:-:S04]  /*04f0*/  IMAD.HI.U32 R18, R9, R6, RZ ;  /* 0x0000000609127227 */ /* 0x000fc800078e00ff */
[----:B------:R-:W-:-:S04]  /*0500*/  IMAD.MOV R9, RZ, RZ, -R18 ;  /* 0x000000ffff097224 */ /* 0x000fc800078e0a12 */
[----:B------:R-:W-:-:S05]  /*0510*/  IMAD R9, R26, R9, R6 ;  /* 0x000000091a097224 */ /* 0x000fca00078e0206 */
[----:B------:R-:W-:-:S13]  /*0520*/  ISETP.GE.U32.AND P0, PT, R9, R26, PT ;  /* 0x0000001a0900720c */ /* 0x000fda0003f06070 */
[----:B------:R-:W-:Y:S01]  /*0530*/  @P0 IADD3 R9, PT, PT, R9, -R26, RZ ;  /* 0x8000001a09090210 */ /* 0x000fe20007ffe0ff */
[----:B------:R-:W-:-:S03]  /*0540*/  @P0 VIADD R18, R18, 0x1 ;  /* 0x0000000112120836 */ /* 0x000fc60000000000 */
[----:B------:R-:W-:-:S13]  /*0550*/  ISETP.GE.U32.AND P1, PT, R9, R26, PT ;  /* 0x0000001a0900720c */ /* 0x000fda0003f26070 */
[----:B------:R-:W-:Y:S01]  /*0560*/  @P1 VIADD R18, R18, 0x1 ;  /* 0x0000000112121836 */ /* 0x000fe20000000000 */
[----:B------:R-:W-:-:S05]  /*0570*/  @!P2 LOP3.LUT R18, RZ, R26, RZ, 0x33, !PT ;  /* 0x0000001aff12a212 */ /* 0x000fca00078e33ff */
[----:B------:R-:W-:-:S04]  /*0580*/  IMAD.MOV R7, RZ, RZ, -R18 ;  /* 0x000000ffff077224 */ /* 0x000fc800078e0a12 */
[----:B------:R-:W-:Y:S01]  /*0590*/  IMAD R7, R26, R7, R6 ;  /* 0x000000071a077224 */ /* 0x000fe200078e0206 */
[----:B------:R-:W-:Y:S06]  /*05a0*/  BRA `(.L_x_3) ;  /* 0x00000000001c7947 */ /* 0x000fec0003800000 */
.L_x_2:
[----:B------:R-:W-:Y:S01]  /*05b0*/  IMAD.MOV.U32 R7, RZ, RZ, R8 ;  /* 0x000000ffff077224 */ /* 0x000fe200078e0008 */
[----:B------:R-:W-:-:S07]  /*05c0*/  MOV R8, 0x5e0 ;  /* 0x000005e000087802 */ /* 0x000fce0000000f00 */
[----:B------:R-:W-:Y:S05]  /*05d0*/  CALL.REL.NOINC `($__internal_0_$__cuda_sm20_div_u64) ;  /* 0x0000001000347944 */ /* 0x000fea0003c00000 */
[--C-:B------:R-:W-:Y:S01]  /*05e0*/  IMAD.MOV R7, RZ, RZ, -R12.reuse ;  /* 0x000000ffff077224 */ /* 0x100fe200078e0a0c */
[----:B------:R-:W-:Y:S01]  /*05f0*/  MOV R19, R13 ;  /* 0x0000000d00137202 */ /* 0x000fe20000000f00 */
[----:B------:R-:W-:Y:S02]  /*0600*/  IMAD.MOV.U32 R18, RZ, RZ, R12 ;  /* 0x000000ffff127224 */ /* 0x000fe400078e000c */
[----:B------:R-:W-:-:S07]  /*0610*/  IMAD R7, R26, R7, R6 ;  /* 0x000000071a077224 */ /* 0x000fce00078e0206 */
.L_x_3:
[----:B------:R-:W-:Y:S05]  /*0620*/  BSYNC.RECONVERGENT B0 ;  /* 0x0000000000007941 */ /* 0x000fea0003800200 */
.L_x_1:
[----:B------:R-:W-:Y:S01]  /*0630*/  IADD3 R26, P0, PT, R10, 0x1, RZ ;  /* 0x000000010a1a7810 */ /* 0x000fe20007f1e0ff */
[----:B------:R0:W-:Y:S01]  /*0640*/  STG.E desc[UR8][R16.64+-0x8], R7 ;  /* 0xfffff80710007986 */ /* 0x0001e2000c101908 */
[----:B------:R-:W-:Y:S03]  /*0650*/  BSSY.RECONVERGENT B0, `(.L_x_4) ;  /* 0x0000025000007945 */ /* 0x000fe60003800200 */
[----:B------:R-:W-:-:S05]  /*0660*/  IMAD.X R11, RZ, RZ, R11, P0 ;  /* 0x000000ffff0b7224 */ /* 0x000fca00000e060b */
[----:B------:R-:W-:-:S04]  /*0670*/  LOP3.LUT R6, R19, R11, RZ, 0xfc, !PT ;  /* 0x0000000b13067212 */ /* 0x000fc800078efcff */
[----:B------:R-:W-:-:S13]  /*0680*/  ISETP.NE.U32.AND P0, PT, R6, RZ, PT ;  /* 0x000000ff0600720c */ /* 0x000fda0003f05070 */
[----:B0-----:R-:W-:Y:S05]  /*0690*/  @P0 BRA `(.L_x_5) ;  /* 0x00000000005c0947 */ /* 0x001fea0003800000 */
[----:B------:R-:W0:Y:S01]  /*06a0*/  I2F.U32.RP R8, R26 ;  /* 0x0000001a00087306 */ /* 0x000e220000209000 */
[----:B------:R-:W-:Y:S01]  /*06b0*/  ISETP.NE.U32.AND P2, PT, R26, RZ, PT ;  /* 0x000000ff1a00720c */ /* 0x000fe20003f45070 */
[----:B------:R-:W-:-:S06]  /*06c0*/  IMAD.MOV.U32 R19, RZ, RZ, RZ ;  /* 0x000000ffff137224 */ /* 0x000fcc00078e00ff */
[----:B0-----:R-:W0:Y:S02]  /*06d0*/  MUFU.RCP R8, R8 ;  /* 0x0000000800087308 */ /* 0x001e240000001000 */
[----:B0-----:R-:W-:-:S06]  /*06e0*/  VIADD R6, R8, 0xffffffe ;  /* 0x0ffffffe08067836 */ /* 0x001fcc0000000000 */
[----:B------:R0:W1:Y:S02]  /*06f0*/  F2I.FTZ.U32.TRUNC.NTZ R7, R6 ;  /* 0x0000000600077305 */ /* 0x000064000021f000 */
[----:B0-----:R-:W-:Y:S02]  /*0700*/  HFMA2 R6, -RZ, RZ, 0, 0 ;  /* 0x00000000ff067431 */ /* 0x001fe400000001ff */
[----:B-1----:R-:W-:-:S04]  /*0710*/  IMAD.MOV R9, RZ, RZ, -R7 ;  /* 0x000000ffff097224 */ /* 0x002fc800078e0a07 */
[----:B------:R-:W-:-:S04]  /*0720*/  IMAD R9, R9, R26, RZ ;  /* 0x0000001a09097224 */ /* 0x000fc800078e02ff */
[----:B------:R-:W-:-:S06]  /*0730*/  IMAD.HI.U32 R7, R7, R9, R6 ;  /* 0x0000000907077227 */ /* 0x000fcc00078e0006 */
[----:B------:R-:W-:-:S04]  /*0740*/  IMAD.HI.U32 R7, R7, R18, RZ ;  /* 0x0000001207077227 */ /* 0x000fc800078e00ff */
[----:B------:R-:W-:-:S04]  /*0750*/  IMAD.MOV R9, RZ, RZ, -R7 ;  /* 0x000000ffff097224 */ /* 0x000fc800078e0a07 */
[----:B------:R-:W-:-:S05]  /*0760*/  IMAD R9, R26, R9, R18 ;  /* 0x000000091a097224 */ /* 0x000fca00078e0212 */
[----:B------:R-:W-:-:S13]  /*0770*/  ISETP.GE.U32.AND P0, PT, R9, R26, PT ;  /* 0x0000001a0900720c */ /* 0x000fda0003f06070 */
[----:B------:R-:W-:Y:S02]  /*0780*/  @P0 IMAD.IADD R9, R9, 0x1, -R26 ;  /* 0x0000000109090824 */ /* 0x000fe400078e0a1a */
[----:B------:R-:W-:-:S03]  /*0790*/  @P0 VIADD R7, R7, 0x1 ;  /* 0x0000000107070836 */ /* 0x000fc60000000000 */
[----:B------:R-:W-:-:S13]  /*07a0*/  ISETP.GE.U32.AND P1, PT, R9, R26, PT ;  /* 0x0000001a0900720c */ /* 0x000fda0003f26070 */
[----:B------:R-:W-:Y:S02]  /*07b0*/  @P1 IADD3 R7, PT, PT, R7, 0x1, RZ ;  /* 0x0000000107071810 */ /* 0x000fe40007ffe0ff */
[----:B------:R-:W-:-:S05]  /*07c0*/  @!P2 LOP3.LUT R7, RZ, R26, RZ, 0x33, !PT ;  /* 0x0000001aff07a212 */ /* 0x000fca00078e33ff */
[----:B------:R-:W-:-:S04]  /*07d0*/  IMAD.MOV R21, RZ, RZ, -R7 ;  /* 0x000000ffff157224 */ /* 0x000fc800078e0a07 */
[----:B------:R-:W-:Y:S02]  /*07e0*/  IMAD R21, R26, R21, R18 ;  /* 0x000000151a157224 */ /* 0x000fe400078e0212 */
[----:B------:R-:W-:Y:S01]  /*07f0*/  IMAD.MOV.U32 R18, RZ, RZ, R7 ;  /* 0x000000ffff127224 */ /* 0x000fe200078e0007 */
[----:B------:R-:W-:Y:S06]  /*0800*/  BRA `(.L_x_6) ;  /* 0x0000000000247947 */ /* 0x000fec0003800000 */
.L_x_5:
[----:B------:R-:W-:Y:S01]  /*0810*/  MOV R7, R11 ;  /* 0x0000000b00077202 */ /* 0x000fe20000000f00 */
[----:B------:R-:W-:Y:S01]  /*0820*/  IMAD.MOV.U32 R6, RZ, RZ, R18 ;  /* 0x000000ffff067224 */ /* 0x000fe200078e0012 */
[----:B------:R-:W-:Y:S01]  /*0830*/  MOV R8, 0x860 ;  /* 0x0000086000087802 */ /* 0x000fe20000000f00 */
[----:B------:R-:W-:-:S07]  /*0840*/  IMAD.MOV.U32 R13, RZ, RZ, R19 ;  /* 0x000000ffff0d7224 */ /* 0x000fce00078e0013 */
[----:B------:R-:W-:Y:S05]  /*0850*/  CALL.REL.NOINC `($__internal_0_$__cuda_sm20_div_u64) ;  /* 0x0000000c00947944 */ /* 0x000fea0003c00000 */
[----:B------:R-:W-:Y:S02]  /*0860*/  IMAD.MOV R21, RZ, RZ, -R12 ;  /* 0x000000ffff157224 */ /* 0x000fe400078e0a0c */
[----:B------:R-:W-:Y:S02]  /*0870*/  IMAD.MOV.U32 R19, RZ, RZ, R13 ;  /* 0x000000ffff137224 */ /* 0x000fe400078e000d */
[----:B------:R-:W-:Y:S01]  /*0880*/  IMAD R21, R26, R21, R18 ;  /* 0x000000151a157224 */ /* 0x000fe200078e0212 */
[----:B------:R-:W-:-:S07]  /*0890*/  MOV R18, R12 ;  /* 0x0000000c00127202 */ /* 0x000fce0000000f00 */
.L_x_6:
[----:B------:R-:W-:Y:S05]  /*08a0*/  BSYNC.RECONVERGENT B0 ;  /* 0x0000000000007941 */ /* 0x000fea0003800200 */
.L_x_4:
[----:B------:R-:W0:Y:S01]  /*08b0*/  LDS.128 R8, [UR5] ;  /* 0x00000005ff087984 */ /* 0x000e220008000c00 */
[----:B------:R-:W-:Y:S03]  /*08c0*/  BSSY.RECONVERGENT B0, `(.L_x_7) ;  /* 0x0000026000007945 */ /* 0x000fe60003800200 */
[----:B------:R1:W-:Y:S01]  /*08d0*/  STG.E desc[UR8][R16.64+-0x4], R21 ;  /* 0xfffffc1510007986 */ /* 0x0003e2000c101908 */
[----:B0-----:R-:W-:-:S05]  /*08e0*/  IADD3 R26, P0, PT, R8, 0x1, RZ ;  /* 0x00000001081a7810 */ /* 0x001fca0007f1e0ff */
[----:B------:R-:W-:-:S05]  /*08f0*/  IMAD.X R7, RZ, RZ, R9, P0 ;  /* 0x000000ffff077224 */ /* 0x000fca00000e0609 */
[----:B------:R-:W-:-:S04]  /*0900*/  LOP3.LUT R6, R19, R7, RZ, 0xfc, !PT ;  /* 0x0000000713067212 */ /* 0x000fc800078efcff */
[----:B------:R-:W-:-:S13]  /*0910*/  ISETP.NE.U32.AND P0, PT, R6, RZ, PT ;  /* 0x000000ff0600720c */ /* 0x000fda0003f05070 */
[----:B-1----:R-:W-:Y:S05]  /*0920*/  @P0 BRA `(.L_x_8) ;  /* 0x00000000005c0947 */ /* 0x002fea0003800000 */
[----:B------:R-:W0:Y:S01]  /*0930*/  I2F.U32.RP R8, R26 ;  /* 0x0000001a00087306 */ /* 0x000e220000209000 */
[----:B------:R-:W-:Y:S01]  /*0940*/  ISETP.NE.U32.AND P2, PT, R26, RZ, PT ;  /* 0x000000ff1a00720c */ /* 0x000fe20003f45070 */
[----:B------:R-:W-:-:S06]  /*0950*/  IMAD.MOV.U32 R19, RZ, RZ, RZ ;  /* 0x000000ffff137224 */ /* 0x000fcc00078e00ff */
[----:B0-----:R-:W0:Y:S02]  /*0960*/  MUFU.RCP R8, R8 ;  /* 0x0000000800087308 */ /* 0x001e240000001000 */
[----:B0-----:R-:W-:-:S06]  /*0970*/  VIADD R6, R8, 0xffffffe ;  /* 0x0ffffffe08067836 */ /* 0x001fcc0000000000 */
[----:B------:R0:W1:Y:S02]  /*0980*/  F2I.FTZ.U32.TRUNC.NTZ R7, R6 ;  /* 0x0000000600077305 */ /* 0x000064000021f000 */
[----:B0-----:R-:W-:Y:S01]  /*0990*/  IMAD.MOV.U32 R6, RZ, RZ, RZ ;  /* 0x000000ffff067224 */ /* 0x001fe200078e00ff */
[----:B-1----:R-:W-:-:S05]  /*09a0*/  IADD3 R9, PT, PT, RZ, -R7, RZ ;  /* 0x80000007ff097210 */ /* 0x002fca0007ffe0ff */
        /* <DEDUP_REMOVED lines=10> */
[----:B------:R-:W-:-:S04]  /*0a50*/  @!P2 LOP3.LUT R7, RZ, R26, RZ, 0x33, !PT ;  /* 0x0000001aff07a212 */ /* 0x000fc800078e33ff */
[----:B------:R-:W-:-:S05]  /*0a60*/  IADD3 R9, PT, PT, -R7, RZ, RZ ;  /* 0x000000ff07097210 */ /* 0x000fca0007ffe1ff */
[----:B------:R-:W-:Y:S02]  /*0a70*/  IMAD R9, R26, R9, R18 ;  /* 0x000000091a097224 */ /* 0x000fe400078e0212 */
[----:B------:R-:W-:Y:S01]  /*0a80*/  IMAD.MOV.U32 R18, RZ, RZ, R7 ;  /* 0x000000ffff127224 */ /* 0x000fe200078e0007 */
[----:B------:R-:W-:Y:S06]  /*0a90*/  BRA `(.L_x_9) ;  /* 0x0000000000207947 */ /* 0x000fec0003800000 */
.L_x_8:
[----:B------:R-:W-:Y:S01]  /*0aa0*/  MOV R6, R18 ;  /* 0x0000001200067202 */ /* 0x000fe20000000f00 */
[----:B------:R-:W-:Y:S01]  /*0ab0*/  IMAD.MOV.U32 R13, RZ, RZ, R19 ;  /* 0x000000ffff0d7224 */ /* 0x000fe200078e0013 */
[----:B------:R-:W-:-:S07]  /*0ac0*/  MOV R8, 0xae0 ;  /* 0x00000ae000087802 */ /* 0x000fce0000000f00 */
[----:B------:R-:W-:Y:S05]  /*0ad0*/  CALL.REL.NOINC `($__internal_0_$__cuda_sm20_div_u64) ;  /* 0x0000000800f47944 */ /* 0x000fea0003c00000 */
[----:B------:R-:W-:Y:S02]  /*0ae0*/  IMAD.MOV R9, RZ, RZ, -R12 ;  /* 0x000000ffff097224 */ /* 0x000fe400078e0a0c */
[----:B------:R-:W-:Y:S02]  /*0af0*/  IMAD.MOV.U32 R19, RZ, RZ, R13 ;  /* 0x000000ffff137224 */ /* 0x000fe400078e000d */
[----:B------:R-:W-:Y:S01]  /*0b00*/  IMAD R9, R26, R9, R18 ;  /* 0x000000091a097224 */ /* 0x000fe200078e0212 */
[----:B------:R-:W-:-:S07]  /*0b10*/  MOV R18, R12 ;  /* 0x0000000c00127202 */ /* 0x000fce0000000f00 */
.L_x_9:
[----:B------:R-:W-:Y:S05]  /*0b20*/  BSYNC.RECONVERGENT B0 ;  /* 0x0000000000007941 */ /* 0x000fea0003800200 */
.L_x_7:
        /* <DEDUP_REMOVED lines=11> */
[----:B0-----:R-:W-:-:S06]  /*0be0*/  IADD3 R6, PT, PT, R8, 0xffffffe, RZ ;  /* 0x0ffffffe08067810 */ /* 0x001fcc0007ffe0ff */
[----:B------:R0:W1:Y:S02]  /*0bf0*/  F2I.FTZ.U32.TRUNC.NTZ R7, R6 ;  /* 0x0000000600077305 */ /* 0x000064000021f000 */
[----:B0-----:R-:W-:Y:S02]  /*0c00*/  IMAD.MOV.U32 R6, RZ, RZ, RZ ;  /* 0x000000ffff067224 */ /* 0x001fe400078e00ff */
[----:B-1----:R-:W-:-:S04]  /*0c10*/  IMAD.MOV R9, RZ, RZ, -R7 ;  /* 0x000000ffff097224 */ /* 0x002fc800078e0a07 */
[----:B------:R-:W-:-:S04]  /*0c20*/  IMAD R9, R9, R26, RZ ;  /* 0x0000001a09097224 */ /* 0x000fc800078e02ff */
[----:B------:R-:W-:-:S06]  /*0c30*/  IMAD.HI.U32 R7, R7, R9, R6 ;  /* 0x0000000907077227 */ /* 0x000fcc00078e0006 */
[----:B------:R-:W-:-:S05]  /*0c40*/  IMAD.HI.U32 R6, R7, R18, RZ ;  /* 0x0000001207067227 */ /* 0x000fca00078e00ff */
[----:B------:R-:W-:-:S05]  /*0c50*/  IADD3 R7, PT, PT, -R6, RZ, RZ ;  /* 0x000000ff06077210 */ /* 0x000fca0007ffe1ff */
        /* <DEDUP_REMOVED lines=8> */
[----:B------:R-:W-:Y:S01]  /*0ce0*/  IMAD R19, R26, R19, R18 ;  /* 0x000000131a137224 */ /* 0x000fe200078e0212 */
[----:B------:R-:W-:Y:S06]  /*0cf0*/  BRA `(.L_x_12) ;  /* 0x00000000001c7947 */ /* 0x000fec0003800000 */
.L_x_11:
[----:B------:R-:W-:Y:S01]  /*0d00*/  MOV R6, R18 ;  /* 0x0000001200067202 */ /* 0x000fe20000000f00 */
[----:B------:R-:W-:Y:S01]  /*0d10*/  IMAD.MOV.U32 R13, RZ, RZ, R19 ;  /* 0x000000ffff0d7224 */ /* 0x000fe200078e0013 */
[----:B------:R-:W-:-:S07]  /*0d20*/  MOV R8, 0xd40 ;  /* 0x00000d4000087802 */ /* 0x000fce0000000f00 */
[----:B------:R-:W-:Y:S05]  /*0d30*/  CALL.REL.NOINC `($__internal_0_$__cuda_sm20_div_u64) ;  /* 0x00000008005c7944 */ /* 0x000fea0003c00000 */
[----:B------:R-:W-:Y:S01]  /*0d40*/  IMAD.MOV R19, RZ, RZ, -R12 ;  /* 0x000000ffff137224 */ /* 0x000fe200078e0a0c */
[----:B------:R-:W-:-:S03]  /*0d50*/  MOV R6, R12 ;  /* 0x0000000c00067202 */ /* 0x000fc60000000f00 */
[----:B------:R-:W-:-:S07]  /*0d60*/  IMAD R19, R26, R19, R18 ;  /* 0x000000131a137224 */ /* 0x000fce00078e0212 */
.L_x_12:
[----:B------:R-:W-:Y:S05]  /*0d70*/  BSYNC.RECONVERGENT B0 ;  /* 0x0000000000007941 */ /* 0x000fea0003800200 */
.L_x_10:
[----:B------:R-:W-:Y:S01]  /*0d80*/  UIADD3 UR7, UP0, UPT, UR7, 0x4, URZ ;  /* 0x0000000407077890 */ /* 0x000fe2000ff1e0ff */
[----:B------:R0:W-:Y:S01]  /*0d90*/  STG.E desc[UR8][R16.64+0x4], R19 ;  /* 0x0000041310007986 */ /* 0x0001e2000c101908 */
[----:B------:R-:W-:Y:S02]  /*0da0*/  UIADD3 UR5, UPT, UPT, UR5, 0x20, URZ ;  /* 0x0000002005057890 */ /* 0x000fe4000fffe0ff */
[----:B------:R-:W-:Y:S02]  /*0db0*/  UIADD3.X UR4, UPT, UPT, URZ, UR4, URZ, UP0, !UPT ;  /* 0x00000004ff047290 */ /* 0x000fe400087fe4ff */
[----:B------:R-:W-:-:S04]  /*0dc0*/  IADD3 R7, P1, PT, -R5, UR7, RZ ;  /* 0x0000000705077c10 */ /* 0x000fc8000ff3e1ff */
[----:B------:R-:W-:Y:S02]  /*0dd0*/  ISETP.NE.U32.AND P0, PT, R7, 0x1, PT ;  /* 0x000000010700780c */ /* 0x000fe40003f05070 */
[----:B------:R-:W-:Y:S02]  /*0de0*/  IADD3.X R7, PT, PT, ~R3, UR4, RZ, P1, !PT ;  /* 0x0000000403077c10 */ /* 0x000fe40008ffe5ff */
[----:B------:R-:W-:Y:S02]  /*0df0*/  IADD3 R12, P1, PT, R16, 0x10, RZ ;  /* 0x00000010100c7810 */ /* 0x000fe40007f3e0ff */
[----:B------:R-:W-:-:S03]  /*0e00*/  ISETP.NE.AND.EX P0, PT, R7, RZ, PT, P0 ;  /* 0x000000ff0700720c */ /* 0x000fc60003f05300 */
[----:B------:R-:W-:-:S10]  /*0e10*/  IMAD.X R7, RZ, RZ, R17, P1 ;  /* 0x000000ffff077224 */ /* 0x000fd400008e0611 */
[----:B0-----:R-:W-:Y:S05]  /*0e20*/  @P0 BRA `(.L_x_13) ;  /* 0xfffffff400640947 */ /* 0x001fea000383ffff */
.L_x_0:
[----:B------:R-:W-:-:S04]  /*0e30*/  ISETP.NE.U32.AND P0, PT, R4, RZ, PT ;  /* 0x000000ff0400720c */ /* 0x000fc80003f05070 */
[----:B------:R-:W-:-:S13]  /*0e40*/  ISETP.NE.AND.EX P0, PT, RZ, RZ, PT, P0 ;  /* 0x000000ffff00720c */ /* 0x000fda0003f05300 */
[----:B------:R-:W-:Y:S05]  /*0e50*/  @!P0 EXIT ;  /* 0x000000000000894d */ /* 0x000fea0003800000 */
[----:B------:R-:W-:-:S04]  /*0e60*/  ISETP.NE.U32.AND P0, PT, R4, 0x1, PT ;  /* 0x000000010400780c */ /* 0x000fc80003f05070 */
[----:B------:R-:W-:-:S13]  /*0e70*/  ISETP.NE.AND.EX P0, PT, RZ, RZ, PT, P0 ;  /* 0x000000ffff00720c */ /* 0x000fda0003f05300 */
[----:B------:R-:W-:Y:S05]  /*0e80*/  @!P0 BRA `(.L_x_14) ;  /* 0x0000000400588947 */ /* 0x000fea0003800000 */
[----:B------:R-:W0:Y:S01]  /*0e90*/  S2UR UR6, SR_CgaCtaId ;  /* 0x00000000000679c3 */ /* 0x000e220000008800 */
[----:B------:R-:W-:Y:S01]  /*0ea0*/  UMOV UR5, 0x400 ;  /* 0x0000040000057882 */ /* 0x000fe20000000000 */
[----:B------:R-:W-:Y:S01]  /*0eb0*/  BSSY.RECONVERGENT B0, `(.L_x_15) ;  /* 0x0000025000007945 */ /* 0x000fe20003800200 */
[----:B0-----:R-:W-:-:S04]  /*0ec0*/  ULEA UR5, UR6, UR5, 0x18 ;  /* 0x0000000506057291 */ /* 0x001fc8000f8ec0ff */
[----:B------:R-:W-:-:S09]  /*0ed0*/  ULEA UR5, UR7, UR5, 0x3 ;  /* 0x0000000507057291 */ /* 0x000fd2000f8e18ff */
[----:B------:R-:W0:Y:S02]  /*0ee0*/  LDS.64 R4, [UR5+-0x8] ;  /* 0xfffff805ff047984 */ /* 0x000e240008000a00 */
[----:B0-----:R-:W-:-:S05]  /*0ef0*/  IADD3 R26, P0, PT, R4, 0x1, RZ ;  /* 0x00000001041a7810 */ /* 0x001fca0007f1e0ff */
[----:B------:R-:W-:-:S05]  /*0f00*/  IMAD.X R7, RZ, RZ, R5, P0 ;  /* 0x000000ffff077224 */ /* 0x000fca00000e0605 */
[----:B------:R-:W-:-:S04]  /*0f10*/  LOP3.LUT R3, R13, R7, RZ, 0xfc, !PT ;  /* 0x000000070d037212 */ /* 0x000fc800078efcff */
[----:B------:R-:W-:-:S13]  /*0f20*/  ISETP.NE.U32.AND P0, PT, R3, RZ, PT ;  /* 0x000000ff0300720c */ /* 0x000fda0003f05070 */
[----:B------:R-:W-:Y:S05]  /*0f30*/  @P0 BRA `(.L_x_16) ;  /* 0x0000000000580947 */ /* 0x000fea0003800000 */
        /* <DEDUP_REMOVED lines=22> */
.L_x_16:
[----:B------:R-:W-:-:S07]  /*10a0*/  MOV R8, 0x10c0 ;  /* 0x000010c000087802 */ /* 0x000fce0000000f00 */
[----:B------:R-:W-:Y:S05]  /*10b0*/  CALL.REL.NOINC `($__internal_0_$__cuda_sm20_div_u64) ;  /* 0x00000004007c7944 */ /* 0x000fea0003c00000 */
[----:B------:R-:W-:Y:S01]  /*10c0*/  IADD3 R9, PT, PT, -R12, RZ, RZ ;  /* 0x000000ff0c097210 */ /* 0x000fe20007ffe1ff */
[----:B------:R-:W-:Y:S02]  /*10d0*/  IMAD.MOV.U32 R10, RZ, RZ, R12 ;  /* 0x000000ffff0a7224 */ /* 0x000fe400078e000c */
[----:B------:R-:W-:Y:S02]  /*10e0*/  IMAD.MOV.U32 R11, RZ, RZ, R13 ;  /* 0x000000ffff0b7224 */ /* 0x000fe400078e000d */
[----:B------:R-:W-:-:S07]  /*10f0*/  IMAD R9, R26, R9, R6 ;  /* 0x000000091a097224 */ /* 0x000fce00078e0206 */
.L_x_17:
[----:B------:R-:W-:Y:S05]  /*1100*/  BSYNC.RECONVERGENT B0 ;  /* 0x0000000000007941 */ /* 0x000fea0003800200 */
.L_x_15:
[----:B------:R-:W0:Y:S01]  /*1110*/  LDS.64 R6, [UR5] ;  /* 0x00000005ff067984 */ /* 0x000e220008000a00 */
[----:B------:R-:W1:Y:S01]  /*1120*/  LDCU.64 UR10, c[0x0][0x380] ;  /* 0x00007000ff0a77ac */ /* 0x000e620008000a00 */
[----:B------:R-:W-:Y:S01]  /*1130*/  IADD3 R3, P0, PT, R14, UR7, RZ ;  /* 0x000000070e037c10 */ /* 0x000fe2000ff1e0ff */
[----:B------:R-:W-:Y:S03]  /*1140*/  BSSY.RECONVERGENT B0, `(.L_x_18) ;  /* 0x0000027000007945 */ /* 0x000fe60003800200 */
[----:B------:R-:W-:Y:S02]  /*1150*/  IADD3.X R8, PT, PT, R2, UR4, RZ, P0, !PT ;  /* 0x0000000402087c10 */ /* 0x000fe400087fe4ff */
[----:B-1----:R-:W-:-:S04]  /*1160*/  LEA R4, P0, R3, UR10, 0x2 ;  /* 0x0000000a03047c11 */ /* 0x002fc8000f8010ff */
[----:B------:R-:W-:-:S05]  /*1170*/  LEA.HI.X R5, R3, UR11, R8, 0x2, P0 ;  /* 0x0000000b03057c11 */ /* 0x000fca00080f1408 */
[----:B------:R1:W-:Y:S01]  /*1180*/  STG.E desc[UR8][R4.64+-0x4], R9 ;  /* 0xfffffc0904007986 */ /* 0x0003e2000c101908 */
[----:B0-----:R-:W-:-:S04]  /*1190*/  IADD3 R26, P0, PT, R6, 0x1, RZ ;  /* 0x00000001061a7810 */ /* 0x001fc80007f1e0ff */
[----:B------:R-:W-:-:S04]  /*11a0*/  IADD3.X R7, PT, PT, RZ, R7, RZ, P0, !PT ;  /* 0x00000007ff077210 */ /* 0x000fc800007fe4ff */
[----:B------:R-:W-:-:S04]  /*11b0*/  LOP3.LUT R3, R11, R7, RZ, 0xfc, !PT ;  /* 0x000000070b037212 */ /* 0x000fc800078efcff */
[----:B------:R-:W-:-:S13]  /*11c0*/  ISETP.NE.U32.AND P0, PT, R3, RZ, PT ;  /* 0x000000ff0300720c */ /* 0x000fda0003f05070 */
[----:B-1----:R-:W-:Y:S05]  /*11d0*/  @P0 BRA `(.L_x_19) ;  /* 0x0000000000580947 */ /* 0x002fea0003800000 */
[----:B------:R-:W0:Y:S01]  /*11e0*/  I2F.U32.RP R3, R26 ;  /* 0x0000001a00037306 */ /* 0x000e220000209000 */
[----:B------:R-:W-:Y:S02]  /*11f0*/  ISETP.NE.U32.AND P2, PT, R26, RZ, PT ;  /* 0x000000ff1a00720c */ /* 0x000fe40003f45070 */
[----:B------:R-:W-:-:S05]  /*1200*/  MOV R13, RZ ;  /* 0x000000ff000d7202 */ /* 0x000fca0000000f00 */
        /* <DEDUP_REMOVED lines=11> */
[----:B------:R-:W-:Y:S01]  /*12c0*/  @P0 IMAD.IADD R7, R7, 0x1, -R26 ;  /* 0x0000000107070824 */ /* 0x000fe200078e0a1a */
[----:B------:R-:W-:-:S04]  /*12d0*/  @P0 IADD3 R6, PT, PT, R6, 0x1, RZ ;  /* 0x0000000106060810 */ /* 0x000fc80007ffe0ff */
[----:B------:R-:W-:-:S13]  /*12e0*/  ISETP.GE.U32.AND P1, PT, R7, R26, PT ;  /* 0x0000001a0700720c */ /* 0x000fda0003f26070 */
[----:B------:R-:W-:Y:S01]  /*12f0*/  @P1 VIADD R6, R6, 0x1 ;  /* 0x0000000106061836 */ /* 0x000fe20000000000 */
[----:B------:R-:W-:-:S05]  /*1300*/  @!P2 LOP3.LUT R6, RZ, R26, RZ, 0x33, !PT ;  /* 0x0000001aff06a212 */ /* 0x000fca00078e33ff */
[----:B------:R-:W-:-:S04]  /*1310*/  IMAD.MOV R11, RZ, RZ, -R6 ;  /* 0x000000ffff0b7224 */ /* 0x000fc800078e0a06 */
[----:B------:R-:W-:Y:S01]  /*1320*/  IMAD R11, R26, R11, R10 ;  /* 0x0000000b1a0b7224 */ /* 0x000fe200078e020a */
[----:B------:R-:W-:Y:S06]  /*1330*/  BRA `(.L_x_20) ;  /* 0x00000000001c7947 */ /* 0x000fec0003800000 */
.L_x_19:
[----:B------:R-:W-:Y:S01]  /*1340*/  IMAD.MOV.U32 R6, RZ, RZ, R10 ;  /* 0x000000ffff067224 */ /* 0x000fe200078e000a */
[----:B------:R-:W-:Y:S01]  /*1350*/  MOV R8, 0x1380 ;  /* 0x0000138000087802 */ /* 0x000fe20000000f00 */
[----:B------:R-:W-:-:S07]  /*1360*/  IMAD.MOV.U32 R13, RZ, RZ, R11 ;  /* 0x000000ffff0d7224 */ /* 0x000fce00078e000b */
[----:B------:R-:W-:Y:S05]  /*1370*/  CALL.REL.NOINC `($__internal_0_$__cuda_sm20_div_u64) ;  /* 0x0000000000cc7944 */ /* 0x000fea0003c00000 */
[----:B------:R-:W-:Y:S01]  /*1380*/  IADD3 R11, PT, PT, -R12, RZ, RZ ;  /* 0x000000ff0c0b7210 */ /* 0x000fe20007ffe1ff */
[----:B------:R-:W-:-:S04]  /*1390*/  IMAD.MOV.U32 R6, RZ, RZ, R12 ;  /* 0x000000ffff067224 */ /* 0x000fc800078e000c */
[----:B------:R-:W-:-:S07]  /*13a0*/  IMAD R11, R26, R11, R10 ;  /* 0x0000000b1a0b7224 */ /* 0x000fce00078e020a */
.L_x_20:
[----:B------:R-:W-:Y:S05]  /*13b0*/  BSYNC.RECONVERGENT B0 ;  /* 0x0000000000007941 */ /* 0x000fea0003800200 */
.L_x_18:
[----:B------:R0:W-:Y:S01]  /*13c0*/  STG.E desc[UR8][R4.64], R11 ;  /* 0x0000000b04007986 */ /* 0x0001e2000c101908 */
[----:B------:R-:W-:-:S04]  /*13d0*/  UIADD3 UR7, UP0, UPT, UR7, 0x2, URZ ;  /* 0x0000000207077890 */ /* 0x000fc8000ff1e0ff */
[----:B------:R-:W-:-:S12]  /*13e0*/  UIADD3.X UR4, UPT, UPT, URZ, UR4, URZ, UP0, !UPT ;  /* 0x00000004ff047290 */ /* 0x000fd800087fe4ff */
.L_x_14:
[----:B------:R-:W-:-:S04]  /*13f0*/  LOP3.LUT R0, R0, 0x1, RZ, 0xc0, !PT ;  /* 0x0000000100007812 */ /* 0x000fc800078ec0ff */
[----:B------:R-:W-:-:S04]  /*1400*/  ISETP.NE.U32.AND P0, PT, R0, 0x1, PT ;  /* 0x000000010000780c */ /* 0x000fc80003f05070 */
[----:B------:R-:W-:-:S13]  /*1410*/  ISETP.NE.U32.AND.EX P0, PT, RZ, RZ, PT, P0 ;  /* 0x000000ffff00720c */ /* 0x000fda0003f05100 */
[----:B------:R-:W-:Y:S05]  /*1420*/  @P0 EXIT ;  /* 0x000000000000094d */ /* 0x000fea0003800000 */
[----:B------:R-:W1:Y:S01]  /*1430*/  S2UR UR6, SR_CgaCtaId ;  /* 0x00000000000679c3 */ /* 0x000e620000008800 */
[----:B------:R-:W-:Y:S01]  /*1440*/  UMOV UR5, 0x400 ;  /* 0x0000040000057882 */ /* 0x000fe20000000000 */
[----:B------:R-:W-:Y:S01]  /*1450*/  BSSY.RECONVERGENT B0, `(.L_x_21) ;  /* 0x000001e000007945 */ /* 0x000fe20003800200 */
[----:B-1----:R-:W-:-:S04]  /*1460*/  ULEA UR5, UR6, UR5, 0x18 ;  /* 0x0000000506057291 */ /* 0x002fc8000f8ec0ff */
[----:B------:R-:W-:-:S09]  /*1470*/  ULEA UR5, UR7, UR5, 0x3 ;  /* 0x0000000507057291 */ /* 0x000fd2000f8e18ff */
[----:B0-----:R-:W0:Y:S02]  /*1480*/  LDS.64 R4, [UR5+-0x8] ;  /* 0xfffff805ff047984 */ /* 0x001e240008000a00 */
[----:B0-----:R-:W-:-:S05]  /*1490*/  IADD3 R0, P0, PT, R4, 0x1, RZ ;  /* 0x0000000104007810 */ /* 0x001fca0007f1e0ff */
[----:B------:R-:W-:-:S05]  /*14a0*/  IMAD.X R3, RZ, RZ, R5, P0 ;  /* 0x000000ffff037224 */ /* 0x000fca00000e0605 */
[----:B------:R-:W-:-:S04]  /*14b0*/  LOP3.LUT R4, R13, R3, RZ, 0xfc, !PT ;  /* 0x000000030d047212 */ /* 0x000fc800078efcff */
[----:B------:R-:W-:-:S13]  /*14c0*/  ISETP.NE.U32.AND P0, PT, R4, RZ, PT ;  /* 0x000000ff0400720c */ /* 0x000fda0003f05070 */
[----:B------:R-:W-:Y:S05]  /*14d0*/  @P0 BRA `(.L_x_22) ;  /* 0x0000000000480947 */ /* 0x000fea0003800000 */
[----:B------:R-:W0:Y:S01]  /*14e0*/  I2F.U32.RP R3, R0 ;  /* 0x0000000000037306 */ /* 0x000e220000209000 */
[----:B------:R-:W-:-:S07]  /*14f0*/  ISETP.NE.U32.AND P1, PT, R0, RZ, PT ;  /* 0x000000ff0000720c */ /* 0x000fce0003f25070 */
        /* <DEDUP_REMOVED lines=11> */
[----:B------:R-:W-:-:S05]  /*15b0*/  @P0 IMAD.IADD R5, R5, 0x1, -R0 ;  /* 0x0000000105050824 */ /* 0x000fca00078e0a00 */
[----:B------:R-:W-:-:S13]  /*15c0*/  ISETP.GE.U32.AND P0, PT, R5, R0, PT ;  /* 0x000000000500720c */ /* 0x000fda0003f06070 */
[----:B------:R-:W-:Y:S01]  /*15d0*/  @P0 IMAD.IADD R5, R5, 0x1, -R0 ;  /* 0x0000000105050824 */ /* 0x000fe200078e0a00 */
[----:B------:R-:W-:Y:S01]  /*15e0*/  @!P1 LOP3.LUT R5, RZ, R0, RZ, 0x33, !PT ;  /* 0x00000000ff059212 */ /* 0x000fe200078e33ff */
[----:B------:R-:W-:Y:S06]  /*15f0*/  BRA `(.L_x_23) ;  /* 0x00000000000c7947 */ /* 0x000fec0003800000 */
.L_x_22:
[----:B------:R-:W-:-:S07]  /*1600*/  MOV R4, 0x1620 ;  /* 0x0000162000047802 */ /* 0x000fce0000000f00 */
[----:B------:R-:W-:Y:S05]  /*1610*/  CALL.REL.NOINC `($__internal_1_$__cuda_sm20_rem_u64) ;  /* 0x0000000400387944 */ /* 0x000fea0003c00000 */
[----:B------:R-:W-:-:S07]  /*1620*/  MOV R5, R0 ;  /* 0x0000000000057202 */ /* 0x000fce0000000f00 */
.L_x_23:
[----:B------:R-:W-:Y:S05]  /*1630*/  BSYNC.RECONVERGENT B0 ;  /* 0x0000000000007941 */ /* 0x000fea0003800200 */
.L_x_21:
[----:B------:R-:W0:Y:S01]  /*1640*/  LDCU.64 UR10, c[0x0][0x380] ;  /* 0x00007000ff0a77ac */ /* 0x000e220008000a00 */
[----:B------:R-:W-:-:S04]  /*1650*/  IADD3 R14, P0, PT, R14, UR7, RZ ;  /* 0x000000070e0e7c10 */ /* 0x000fc8000ff1e0ff */
[----:B------:R-:W-:Y:S02]  /*1660*/  IADD3.X R3, PT, PT, R2, UR4, RZ, P0, !PT ;  /* 0x0000000402037c10 */ /* 0x000fe400087fe4ff */
[----:B0-----:R-:W-:-:S04]  /*1670*/  LEA R2, P0, R14, UR10, 0x2 ;  /* 0x0000000a0e027c11 */ /* 0x001fc8000f8010ff */
[----:B------:R-:W-:-:S05]  /*1680*/  LEA.HI.X R3, R14, UR11, R3, 0x2, P0 ;  /* 0x0000000b0e037c11 */ /* 0x000fca00080f1403 */
[----:B------:R-:W-:Y:S01]  /*1690*/  STG.E desc[UR8][R2.64+-0x4], R5 ;  /* 0xfffffc0502007986 */ /* 0x000fe2000c101908 */
[----:B------:R-:W-:Y:S05]  /*16a0*/  EXIT ;  /* 0x000000000000794d */ /* 0x000fea0003800000 */
        .weak           $__internal_0_$__cuda_sm20_div_u64
        .type           $__internal_0_$__cuda_sm20_div_u64,@function
        .size           $__internal_0_$__cuda_sm20_div_u64,($__internal_1_$__cuda_sm20_rem_u64 - $__internal_0_$__cuda_sm20_div_u64)
$__internal_0_$__cuda_sm20_div_u64:
[----:B------:R-:W-:Y:S02]  /*16b0*/  IMAD.MOV.U32 R22, RZ, RZ, R26 ;  /* 0x000000ffff167224 */ /* 0x000fe400078e001a */
[----:B------:R-:W-:-:S04]  /*16c0*/  IMAD.MOV.U32 R23, RZ, RZ, R7 ;  /* 0x000000ffff177224 */ /* 0x000fc800078e0007 */
[----:B------:R-:W0:Y:S08]  /*16d0*/  I2F.U64.RP R22, R22 ;  /* 0x0000001600167312 */ /* 0x000e300000309000 */
[----:B0-----:R-:W0:Y:S02]  /*16e0*/  MUFU.RCP R21, R22 ;  /* 0x0000001600157308 */ /* 0x001e240000001000 */
[----:B0-----:R-:W-:-:S06]  /*16f0*/  IADD3 R21, PT, PT, R21, 0x1ffffffe, RZ ;  /* 0x1ffffffe15157810 */ /* 0x001fcc0007ffe0ff */
[----:B------:R-:W0:Y:S02]  /*1700*/  F2I.U64.TRUNC R24, R21 ;  /* 0x0000001500187311 */ /* 0x000e24000020d800 */
[----:B0-----:R-:W-:-:S04]  /*1710*/  IMAD.WIDE.U32 R28, R24, R26, RZ ;  /* 0x0000001a181c7225 */ /* 0x001fc800078e00ff */
[C---:B------:R-:W-:Y:S01]  /*1720*/  IMAD R9, R24.reuse, R7, R29 ;  /* 0x0000000718097224 */ /* 0x040fe200078e021d */
[----:B------:R-:W-:Y:S01]  /*1730*/  IADD3 R20, P0, PT, RZ, -R28, RZ ;  /* 0x8000001cff147210 */ /* 0x000fe20007f1e0ff */
[----:B------:R-:W-:Y:S02]  /*1740*/  IMAD.MOV.U32 R29, RZ, RZ, R24 ;  /* 0x000000ffff1d7224 */ /* 0x000fe400078e0018 */
[----:B------:R-:W-:Y:S02]  /*1750*/  IMAD R12, R25, R26, R9 ;  /* 0x0000001a190c7224 */ /* 0x000fe400078e0209 */
[----:B------:R-:W-:-:S04]  /*1760*/  IMAD.HI.U32 R28, R24, R20, RZ ;  /* 0x00000014181c7227 */ /* 0x000fc800078e00ff */
[----:B------:R-:W-:-:S04]  /*1770*/  IMAD.X R12, RZ, RZ, ~R12, P0 ;  /* 0x000000ffff0c7224 */ /* 0x000fc800000e0e0c */
[----:B------:R-:W-:-:S04]  /*1780*/  IMAD.WIDE.U32 R28, P0, R24, R12, R28 ;  /* 0x0000000c181c7225 */ /* 0x000fc8000780001c */
[C---:B------:R-:W-:Y:S02]  /*1790*/  IMAD R9, R25.reuse, R12, RZ ;  /* 0x0000000c19097224 */ /* 0x040fe400078e02ff */
[----:B------:R-:W-:-:S04]  /*17a0*/  IMAD.HI.U32 R20, P1, R25, R20, R28 ;  /* 0x0000001419147227 */ /* 0x000fc8000782001c */
[----:B------:R-:W-:Y:S01]  /*17b0*/  IMAD.HI.U32 R12, R25, R12, RZ ;  /* 0x0000000c190c7227 */ /* 0x000fe200078e00ff */
[----:B------:R-:W-:-:S04]  /*17c0*/  IADD3 R21, P2, PT, R9, R20, RZ ;  /* 0x0000001409157210 */ /* 0x000fc80007f5e0ff */
[----:B------:R-:W-:Y:S01]  /*17d0*/  IADD3.X R9, PT, PT, R12, R25, RZ, P0, !PT ;  /* 0x000000190c097210 */ /* 0x000fe200007fe4ff */
[----:B------:R-:W-:-:S03]  /*17e0*/  IMAD.WIDE.U32 R22, R21, R26, RZ ;  /* 0x0000001a15167225 */ /* 0x000fc600078e00ff */
[----:B------:R-:W-:Y:S01]  /*17f0*/  IADD3.X R9, PT, PT, RZ, RZ, R9, P2, P1 ;  /* 0x000000ffff097210 */ /* 0x000fe200017e2409 */
[----:B------:R-:W-:Y:S01]  /*1800*/  IMAD R12, R21, R7, R23 ;  /* 0x00000007150c7224 */ /* 0x000fe200078e0217 */
[----:B------:R-:W-:Y:S01]  /*1810*/  IADD3 R22, P0, PT, RZ, -R22, RZ ;  /* 0x80000016ff167210 */ /* 0x000fe20007f1e0ff */
[----:B------:R-:W-:Y:S02]  /*1820*/  HFMA2 R23, -RZ, RZ, 0, 0 ;  /* 0x00000000ff177431 */ /* 0x000fe400000001ff */
[----:B------:R-:W-:Y:S02]  /*1830*/  IMAD R12, R9, R26, R12 ;  /* 0x0000001a090c7224 */ /* 0x000fe400078e020c */
[----:B------:R-:W-:-:S04]  /*1840*/  IMAD.HI.U32 R20, R21, R22, RZ ;  /* 0x0000001615147227 */ /* 0x000fc800078e00ff */
[----:B------:R-:W-:-:S04]  /*1850*/  IMAD.X R12, RZ, RZ, ~R12, P0 ;  /* 0x000000ffff0c7224 */ /* 0x000fc800000e0e0c */
[----:B------:R-:W-:-:S04]  /*1860*/  IMAD.WIDE.U32 R24, P0, R21, R12, R20 ;  /* 0x0000000c15187225 */ /* 0x000fc80007800014 */
[C---:B------:R-:W-:Y:S02]  /*1870*/  IMAD R20, R9.reuse, R12, RZ ;  /* 0x0000000c09147224 */ /* 0x040fe400078e02ff */
[----:B------:R-:W-:-:S04]  /*1880*/  IMAD.HI.U32 R21, P1, R9, R22, R24 ;  /* 0x0000001609157227 */ /* 0x000fc80007820018 */
[----:B------:R-:W-:Y:S01]  /*1890*/  IMAD.HI.U32 R12, R9, R12, RZ ;  /* 0x0000000c090c7227 */ /* 0x000fe200078e00ff */
[----:B------:R-:W-:-:S03]  /*18a0*/  IADD3 R21, P2, PT, R20, R21, RZ ;  /* 0x0000001514157210 */ /* 0x000fc60007f5e0ff */
[----:B------:R-:W-:Y:S02]  /*18b0*/  IMAD.X R12, R12, 0x1, R9, P0 ;  /* 0x000000010c0c7824 */ /* 0x000fe400000e0609 */
[----:B------:R-:W-:-:S03]  /*18c0*/  IMAD.HI.U32 R22, R21, R6, RZ ;  /* 0x0000000615167227 */ /* 0x000fc600078e00ff */
[----:B------:R-:W-:Y:S01]  /*18d0*/  IADD3.X R20, PT, PT, RZ, RZ, R12, P2, P1 ;  /* 0x000000ffff147210 */ /* 0x000fe200017e240c */
[----:B------:R-:W-:-:S04]  /*18e0*/  IMAD.WIDE.U32 R22, R21, R13, R22 ;  /* 0x0000000d15167225 */ /* 0x000fc800078e0016 */
[C---:B------:R-:W-:Y:S02]  /*18f0*/  IMAD R12, R20.reuse, R13, RZ ;  /* 0x0000000d140c7224 */ /* 0x040fe400078e02ff */
[----:B------:R-:W-:-:S04]  /*1900*/  IMAD.HI.U32 R21, P0, R20, R6, R22 ;  /* 0x0000000614157227 */ /* 0x000fc80007800016 */
[----:B------:R-:W-:Y:S01]  /*1910*/  IMAD.HI.U32 R9, R20, R13, RZ ;  /* 0x0000000d14097227 */ /* 0x000fe200078e00ff */
[----:B------:R-:W-:-:S03]  /*1920*/  IADD3 R12, P1, PT, R12, R21, RZ ;  /* 0x000000150c0c7210 */ /* 0x000fc60007f3e0ff */
[----:B------:R-:W-:Y:S02]  /*1930*/  IMAD.X R9, RZ, RZ, R9, P0 ;  /* 0x000000ffff097224 */ /* 0x000fe400000e0609 */
[----:B------:R-:W-:-:S04]  /*1940*/  IMAD.WIDE.U32 R22, R12, R26, RZ ;  /* 0x0000001a0c167225 */ /* 0x000fc800078e00ff */
[----:B------:R-:W-:Y:S02]  /*1950*/  IMAD.X R9, RZ, RZ, R9, P1 ;  /* 0x000000ffff097224 */ /* 0x000fe400008e0609 */
[----:B------:R-:W-:Y:S01]  /*1960*/  IMAD R20, R12, R7, R23 ;  /* 0x000000070c147224 */ /* 0x000fe200078e0217 */
[----:B------:R-:W-:-:S03]  /*1970*/  IADD3 R23, P1, PT, -R22, R6, RZ ;  /* 0x0000000616177210 */ /* 0x000fc60007f3e1ff */
[-C--:B------:R-:W-:Y:S01]  /*1980*/  IMAD R20, R9, R26.reuse, R20 ;  /* 0x0000001a09147224 */ /* 0x080fe200078e0214 */
[----:B------:R-:W-:Y:S02]  /*1990*/  ISETP.GE.U32.AND P0, PT, R23, R26, PT ;  /* 0x0000001a1700720c */ /* 0x000fe40003f06070 */
[----:B------:R-:W-:Y:S02]  /*19a0*/  IADD3 R24, P2, PT, -R26, R23, RZ ;  /* 0x000000171a187210 */ /* 0x000fe40007f5e1ff */
[----:B------:R-:W-:Y:S02]  /*19b0*/  IADD3.X R20, PT, PT, ~R20, R13, RZ, P1, !PT ;  /* 0x0000000d14147210 */ /* 0x000fe40000ffe5ff */
[----:B------:R-:W-:Y:S02]  /*19c0*/  IADD3 R13, P1, PT, R12, 0x1, RZ ;  /* 0x000000010c0d7810 */ /* 0x000fe40007f3e0ff */
[C---:B------:R-:W-:Y:S01]  /*19d0*/  ISETP.GE.U32.AND.EX P0, PT, R20.reuse, R7, PT, P0 ;  /* 0x000000071400720c */ /* 0x040fe20003f06100 */
[----:B------:R-:W-:-:S02]  /*19e0*/  IMAD.X R21, R20, 0x1, ~R7, P2 ;  /* 0x0000000114157824 */ /* 0x000fc400010e0e07 */
[----:B------:R-:W-:Y:S01]  /*19f0*/  IMAD.X R22, RZ, RZ, R9, P1 ;  /* 0x000000ffff167224 */ /* 0x000fe200008e0609 */
[----:B------:R-:W-:Y:S02]  /*1a00*/  SEL R23, R24, R23, P0 ;  /* 0x0000001718177207 */ /* 0x000fe40000000000 */
[----:B------:R-:W-:Y:S02]  /*1a10*/  SEL R13, R13, R12, P0 ;  /* 0x0000000c0d0d7207 */ /* 0x000fe40000000000 */
[----:B------:R-:W-:Y:S02]  /*1a20*/  SEL R20, R21, R20, P0 ;  /* 0x0000001415147207 */ /* 0x000fe40000000000 */
[----:B------:R-:W-:Y:S02]  /*1a30*/  SEL R22, R22, R9, P0 ;  /* 0x0000000916167207 */ /* 0x000fe40000000000 */
[----:B------:R-:W-:Y:S02]  /*1a40*/  ISETP.GE.U32.AND P0, PT, R23, R26, PT ;  /* 0x0000001a1700720c */ /* 0x000fe40003f06070 */
[----:B------:R-:W-:-:S02]  /*1a50*/  IADD3 R12, P2, PT, R13, 0x1, RZ ;  /* 0x000000010d0c7810 */ /* 0x000fc40007f5e0ff */
[----:B------:R-:W-:Y:S02]  /*1a60*/  ISETP.NE.U32.AND P1, PT, R26, RZ, PT ;  /* 0x000000ff1a00720c */ /* 0x000fe40003f25070 */
[----:B------:R-:W-:Y:S02]  /*1a70*/  ISETP.GE.U32.AND.EX P0, PT, R20, R7, PT, P0 ;  /* 0x000000071400720c */ /* 0x000fe40003f06100 */
[-C--:B------:R-:W-:Y:S02]  /*1a80*/  IADD3.X R9, PT, PT, RZ, R22.reuse, RZ, P2, !PT ;  /* 0x00000016ff097210 */ /* 0x080fe400017fe4ff */
[----:B------:R-:W-:Y:S02]  /*1a90*/  ISETP.NE.AND.EX P1, PT, R7, RZ, PT, P1 ;  /* 0x000000ff0700720c */ /* 0x000fe40003f25310 */
[----:B------:R-:W-:Y:S02]  /*1aa0*/  SEL R9, R9, R22, P0 ;  /* 0x0000001609097207 */ /* 0x000fe40000000000 */
[----:B------:R-:W-:-:S02]  /*1ab0*/  SEL R12, R12, R13, P0 ;  /* 0x0000000d0c0c7207 */ /* 0x000fc40000000000 */
[----:B------:R-:W-:Y:S01]  /*1ac0*/  SEL R13, R9, 0xffffffff, P1 ;  /* 0xffffffff090d7807 */ /* 0x000fe20000800000 */
[----:B------:R-:W-:Y:S01]  /*1ad0*/  IMAD.MOV.U32 R9, RZ, RZ, 0x0 ;  /* 0x00000000ff097424 */ /* 0x000fe200078e00ff */
[----:B------:R-:W-:-:S03]  /*1ae0*/  SEL R12, R12, 0xffffffff, P1 ;  /* 0xffffffff0c0c7807 */ /* 0x000fc60000800000 */
[----:B------:R-:W-:Y:S05]  /*1af0*/  RET.REL.NODEC R8 `(_Z10get_statesPimiPm) ;  /* 0xffffffe408407950 */ /* 0x000fea0003c3ffff */
        .weak           $__internal_1_$__cuda_sm20_rem_u64
        .type           $__internal_1_$__cuda_sm20_rem_u64,@function
        .size           $__internal_1_$__cuda_sm20_rem_u64,(.L_x_26 - $__internal_1_$__cuda_sm20_rem_u64)
$__internal_1_$__cuda_sm20_rem_u64:
[----:B------:R-:W-:Y:S01]  /*1b00*/  IMAD.MOV.U32 R16, RZ, RZ, R0 ;  /* 0x000000ffff107224 */ /* 0x000fe200078e0000 */
[----:B------:R-:W-:-:S04]  /*1b10*/  MOV R17, R3 ;  /* 0x0000000300117202 */ /* 0x000fc80000000f00 */
[----:B------:R-:W0:Y:S08]  /*1b20*/  I2F.U64.RP R5, R16 ;  /* 0x0000001000057312 */ /* 0x000e300000309000 */
[----:B0-----:R-:W0:Y:S02]  /*1b30*/  MUFU.RCP R5, R5 ;  /* 0x0000000500057308 */ /* 0x001e240000001000 */
[----:B0-----:R-:W-:-:S06]  /*1b40*/  VIADD R8, R5, 0x1ffffffe ;  /* 0x1ffffffe05087836 */ /* 0x001fcc0000000000 */
[----:B------:R-:W0:Y:S02]  /*1b50*/  F2I.U64.TRUNC R8, R8 ;  /* 0x0000000800087311 */ /* 0x000e24000020d800 */
[----:B0-----:R-:W-:-:S04]  /*1b60*/  IMAD.WIDE.U32 R10, R8, R0, RZ ;  /* 0x00000000080a7225 */ /* 0x001fc800078e00ff */
[C---:B------:R-:W-:Y:S01]  /*1b70*/  IMAD R7, R8.reuse, R3, R11 ;  /* 0x0000000308077224 */ /* 0x040fe200078e020b */
[----:B------:R-:W-:Y:S02]  /*1b80*/  IADD3 R19, P0, PT, RZ, -R10, RZ ;  /* 0x8000000aff137210 */ /* 0x000fe40007f1e0ff */
[----:B------:R-:W-:Y:S01]  /*1b90*/  MOV R11, R8 ;  /* 0x00000008000b7202 */ /* 0x000fe20000000f00 */
        /* <DEDUP_REMOVED lines=9> */
[----:B------:R-:W-:-:S03]  /*1c30*/  IMAD.WIDE.U32 R8, R11, R0, RZ ;  /* 0x000000000b087225 */ /* 0x000fc600078e00ff */
[----:B------:R-:W-:Y:S01]  /*1c40*/  IADD3.X R5, PT, PT, RZ, RZ, R5, P2, P1 ;  /* 0x000000ffff057210 */ /* 0x000fe200017e2405 */
[----:B------:R-:W-:Y:S01]  /*1c50*/  IMAD R7, R11, R3, R9 ;  /* 0x000000030b077224 */ /* 0x000fe200078e0209 */
[----:B------:R-:W-:-:S03]  /*1c60*/  IADD3 R9, P0, PT, RZ, -R8, RZ ;  /* 0x80000008ff097210 */ /* 0x000fc60007f1e0ff */
        /* <DEDUP_REMOVED lines=8> */
[----:B------:R-:W-:Y:S01]  /*1cf0*/  IMAD.MOV.U32 R9, RZ, RZ, RZ ;  /* 0x000000ffff097224 */ /* 0x000fe200078e00ff */
[----:B------:R-:W-:Y:S01]  /*1d00*/  IADD3.X R5, PT, PT, R8, R5, RZ, P0, !PT ;  /* 0x0000000508057210 */ /* 0x000fe200007fe4ff */
        /* <DEDUP_REMOVED lines=8> */
[----:B------:R-:W-:-:S03]  /*1d90*/  IMAD.WIDE.U32 R8, R7, R0, RZ ;  /* 0x0000000007087225 */ /* 0x000fc600078e00ff */
[----:B------:R-:W-:Y:S01]  /*1da0*/  IADD3.X R5, PT, PT, RZ, R5, RZ, P1, !PT ;  /* 0x00000005ff057210 */ /* 0x000fe20000ffe4ff */
[----:B------:R-:W-:Y:S01]  /*1db0*/  IMAD R7, R7, R3, R9 ;  /* 0x0000000307077224 */ /* 0x000fe200078e0209 */
[----:B------:R-:W-:-:S03]  /*1dc0*/  IADD3 R9, P1, PT, -R8, R6, RZ ;  /* 0x0000000608097210 */ /* 0x000fc60007f3e1ff */
[-C--:B------:R-:W-:Y:S01]  /*1dd0*/  IMAD R6, R5, R0.reuse, R7 ;  /* 0x0000000005067224 */ /* 0x080fe200078e0207 */
[----:B------:R-:W-:-:S03]  /*1de0*/  ISETP.GE.U32.AND P0, PT, R9, R0, PT ;  /* 0x000000000900720c */ /* 0x000fc60003f06070 */
[----:B------:R-:W-:Y:S01]  /*1df0*/  IMAD.X R8, R13, 0x1, ~R6, P1 ;  /* 0x000000010d087824 */ /* 0x000fe200008e0e06 */
[----:B------:R-:W-:-:S04]  /*1e00*/  IADD3 R5, P1, PT, -R0, R9, RZ ;  /* 0x0000000900057210 */ /* 0x000fc80007f3e1ff */
[C---:B------:R-:W-:Y:S01]  /*1e10*/  ISETP.GE.U32.AND.EX P0, PT, R8.reuse, R3, PT, P0 ;  /* 0x000000030800720c */ /* 0x040fe20003f06100 */
[----:B------:R-:W-:Y:S01]  /*1e20*/  IMAD.X R6, R8, 0x1, ~R3, P1 ;  /* 0x0000000108067824 */ /* 0x000fe200008e0e03 */
[----:B------:R-:W-:Y:S02]  /*1e30*/  ISETP.NE.U32.AND P1, PT, R0, RZ, PT ;  /* 0x000000ff0000720c */ /* 0x000fe40003f25070 */
[----:B------:R-:W-:Y:S02]  /*1e40*/  SEL R5, R5, R9, P0 ;  /* 0x0000000905057207 */ /* 0x000fe40000000000 */
[----:B------:R-:W-:Y:S02]  /*1e50*/  SEL R6, R6, R8, P0 ;  /* 0x0000000806067207 */ /* 0x000fe40000000000 */
[----:B------:R-:W-:Y:S02]  /*1e60*/  ISETP.GE.U32.AND P0, PT, R5, R0, PT ;  /* 0x000000000500720c */ /* 0x000fe40003f06070 */
[----:B------:R-:W-:-:S02]  /*1e70*/  IADD3 R0, PT, PT, -R0, R5, RZ ;  /* 0x0000000500007210 */ /* 0x000fc40007ffe1ff */
[----:B------:R-:W-:Y:S02]  /*1e80*/  ISETP.GE.U32.AND.EX P0, PT, R6, R3, PT, P0 ;  /* 0x000000030600720c */ /* 0x000fe40003f06100 */
[----:B------:R-:W-:Y:S02]  /*1e90*/  ISETP.NE.AND.EX P1, PT, R3, RZ, PT, P1 ;  /* 0x000000ff0300720c */ /* 0x000fe40003f25310 */
[----:B------:R-:W-:Y:S01]  /*1ea0*/  SEL R0, R0, R5, P0 ;  /* 0x0000000500007207 */ /* 0x000fe20000000000 */
[----:B------:R-:W-:-:S03]  /*1eb0*/  IMAD.MOV.U32 R5, RZ, RZ, 0x0 ;  /* 0x00000000ff057424 */ /* 0x000fc600078e00ff */
[----:B------:R-:W-:Y:S01]  /*1ec0*/  SEL R0, R0, 0xffffffff, P1 ;  /* 0xffffffff00007807 */ /* 0x000fe20000800000 */
[----:B------:R-:W-:Y:S06]  /*1ed0*/  RET.REL.NODEC R4 `(_Z10get_statesPimiPm) ;  /* 0xffffffe004487950 */ /* 0x000fec0003c3ffff */
.L_x_24:
[----:B------:R-:W-:-:S00]  /*1ee0*/  BRA `(.L_x_24) ;  /* 0xfffffffc00fc7947 */ /* 0x000fc0000383ffff */
[----:B------:R-:W-:-:S00]  /*1ef0*/  NOP ;  /* 0x0000000000007918 */ /* 0x000fc00000000000 */
        /* <DEDUP_REMOVED lines=8> */
.L_x_26:


//--------------------- .nv.shared._Z10get_statesPimiPm --------------------------
	.section	.nv.shared._Z10get_statesPimiPm,"aw",@nobits
	.sectionflags	@""
	.align	16
	.zero		1024


//--------------------- .nv.shared.reserved.0     --------------------------
	.section	.nv.shared.reserved.0,"aw",@nobits
	.weak		__nv_reservedSMEM_offset_0_alias
	.size		__nv_reservedSMEM_offset_0_alias, 0, 64
	.other		__nv_reservedSMEM_offset_0_alias,@"STO_CUDA_RESERVED_SHARED STV_DEFAULT"
__nv_reservedSMEM_offset_0_alias:
	.zero		0
	.zero		64


//--------------------- .nv.constant0._Z10get_statesPimiPm --------------------------
	.section	.nv.constant0._Z10get_statesPimiPm,"a",@progbits
	.sectionflags	@""
	.align	4
.nv.constant0._Z10get_statesPimiPm:
	.zero		928


//--------------------- SYMBOLS --------------------------

	.type		.nv.reservedSmem.offset0,@object
	.size		.nv.reservedSmem.offset0,0x4
	.type		.nv.reservedSmem.cap,@object
	.size		.nv.reservedSmem.cap,0x4
